//
// Generated by NVIDIA NVVM Compiler
//
// Compiler Build ID: CL-36424714
// Cuda compilation tools, release 13.0, V13.0.88
// Based on NVVM 20.0.0
//

.version 9.0
.target sm_100
.address_size 64

	// .globl	_Z4cul1PfS_S_S_S_iiif

.visible .entry _Z4cul1PfS_S_S_S_iiif(
	.param .u64 .ptr .align 1 _Z4cul1PfS_S_S_S_iiif_param_0,
	.param .u64 .ptr .align 1 _Z4cul1PfS_S_S_S_iiif_param_1,
	.param .u64 .ptr .align 1 _Z4cul1PfS_S_S_S_iiif_param_2,
	.param .u64 .ptr .align 1 _Z4cul1PfS_S_S_S_iiif_param_3,
	.param .u64 .ptr .align 1 _Z4cul1PfS_S_S_S_iiif_param_4,
	.param .u32 _Z4cul1PfS_S_S_S_iiif_param_5,
	.param .u32 _Z4cul1PfS_S_S_S_iiif_param_6,
	.param .u32 _Z4cul1PfS_S_S_S_iiif_param_7,
	.param .f32 _Z4cul1PfS_S_S_S_iiif_param_8
)
{
	.reg .pred 	%p<18>;
	.reg .b32 	%r<61>;
	.reg .b32 	%f<32>;
	.reg .b64 	%rd<47>;

	ld.param.u64 	%rd6, [_Z4cul1PfS_S_S_S_iiif_param_0];
	ld.param.u64 	%rd2, [_Z4cul1PfS_S_S_S_iiif_param_1];
	ld.param.u64 	%rd3, [_Z4cul1PfS_S_S_S_iiif_param_2];
	ld.param.u64 	%rd4, [_Z4cul1PfS_S_S_S_iiif_param_3];
	ld.param.u64 	%rd5, [_Z4cul1PfS_S_S_S_iiif_param_4];
	ld.param.u32 	%r5, [_Z4cul1PfS_S_S_S_iiif_param_5];
	ld.param.u32 	%r6, [_Z4cul1PfS_S_S_S_iiif_param_6];
	ld.param.u32 	%r7, [_Z4cul1PfS_S_S_S_iiif_param_7];
	ld.param.f32 	%f1, [_Z4cul1PfS_S_S_S_iiif_param_8];
	cvta.to.global.u64 	%rd1, %rd6;
	mov.u32 	%r1, %tid.x;
	mov.u32 	%r2, %ctaid.x;
	mov.u32 	%r3, %ctaid.y;
	mov.u32 	%r4, %ntid.x;
	add.s32 	%r8, %r4, -2;
	add.s32 	%r9, %r1, -1;
	setp.ge.u32 	%p4, %r9, %r8;
	setp.eq.s32 	%p5, %r2, 0;
	mov.pred 	%p17, 0;
	or.pred  	%p6, %p5, %p4;
	@%p6 bra 	$L__BB0_2;
	mov.u32 	%r10, %nctaid.x;
	add.s32 	%r11, %r10, -2;
	setp.le.u32 	%p17, %r2, %r11;
$L__BB0_2:
	setp.eq.s32 	%p7, %r3, 0;
	not.pred 	%p8, %p17;
	or.pred  	%p9, %p7, %p8;
	@%p9 bra 	$L__BB0_5;
	mov.u32 	%r12, %nctaid.y;
	add.s32 	%r13, %r12, -2;
	setp.gt.u32 	%p10, %r3, %r13;
	@%p10 bra 	$L__BB0_5;
	mul.lo.s32 	%r14, %r6, %r2;
	mul.lo.s32 	%r15, %r5, %r1;
	add.s32 	%r16, %r14, %r15;
	mul.lo.s32 	%r17, %r7, %r3;
	add.s32 	%r18, %r16, %r17;
	mul.wide.s32 	%rd7, %r18, 4;
	add.s64 	%rd8, %rd1, %rd7;
	ld.global.f32 	%f2, [%rd8];
	sub.s32 	%r19, %r15, %r5;
	add.s32 	%r20, %r14, %r19;
	add.s32 	%r21, %r20, %r17;
	mul.wide.s32 	%rd9, %r21, 4;
	add.s64 	%rd10, %rd1, %rd9;
	ld.global.f32 	%f3, [%rd10];
	sub.f32 	%f4, %f2, %f3;
	cvta.to.global.u64 	%rd11, %rd5;
	add.s64 	%rd12, %rd11, %rd7;
	ld.global.f32 	%f5, [%rd12];
	div.rn.f32 	%f6, %f4, %f5;
	div.rn.f32 	%f7, %f6, %f1;
	cvta.to.global.u64 	%rd13, %rd2;
	add.s64 	%rd14, %rd13, %rd7;
	ld.global.f32 	%f8, [%rd14];
	sub.f32 	%f9, %f8, %f7;
	st.global.f32 	[%rd14], %f9;
	mul.wide.s32 	%rd15, %r6, 4;
	add.s64 	%rd16, %rd8, %rd15;
	ld.global.f32 	%f10, [%rd16];
	ld.global.f32 	%f11, [%rd8];
	sub.f32 	%f12, %f10, %f11;
	ld.global.f32 	%f13, [%rd12];
	div.rn.f32 	%f14, %f12, %f13;
	div.rn.f32 	%f15, %f14, %f1;
	cvta.to.global.u64 	%rd17, %rd3;
	add.s64 	%rd18, %rd17, %rd7;
	ld.global.f32 	%f16, [%rd18];
	sub.f32 	%f17, %f16, %f15;
	st.global.f32 	[%rd18], %f17;
	mul.wide.s32 	%rd19, %r7, 4;
	add.s64 	%rd20, %rd8, %rd19;
	ld.global.f32 	%f18, [%rd20];
	ld.global.f32 	%f19, [%rd8];
	sub.f32 	%f20, %f18, %f19;
	ld.global.f32 	%f21, [%rd12];
	div.rn.f32 	%f22, %f20, %f21;
	div.rn.f32 	%f23, %f22, %f1;
	cvta.to.global.u64 	%rd21, %rd4;
	add.s64 	%rd22, %rd21, %rd7;
	ld.global.f32 	%f24, [%rd22];
	sub.f32 	%f25, %f24, %f23;
	st.global.f32 	[%rd22], %f25;
	bra.uni 	$L__BB0_17;
$L__BB0_5:
	setp.ne.s32 	%p11, %r1, 0;
	@%p11 bra 	$L__BB0_7;
	mul.lo.s32 	%r55, %r6, %r2;
	shl.b32 	%r56, %r5, 1;
	add.s32 	%r57, %r55, %r56;
	mul.lo.s32 	%r58, %r7, %r3;
	add.s32 	%r59, %r57, %r58;
	mul.wide.s32 	%rd43, %r59, 4;
	add.s64 	%rd44, %rd1, %rd43;
	ld.global.f32 	%f31, [%rd44];
	add.s32 	%r60, %r58, %r55;
	mul.wide.s32 	%rd45, %r60, 4;
	add.s64 	%rd46, %rd1, %rd45;
	st.global.f32 	[%rd46], %f31;
	bra.uni 	$L__BB0_17;
$L__BB0_7:
	add.s32 	%r22, %r4, -1;
	setp.ne.s32 	%p12, %r1, %r22;
	@%p12 bra 	$L__BB0_9;
	add.s32 	%r49, %r1, -2;
	mul.lo.s32 	%r50, %r5, %r49;
	mad.lo.s32 	%r51, %r6, %r2, %r50;
	mad.lo.s32 	%r52, %r7, %r3, %r51;
	mul.wide.s32 	%rd39, %r52, 4;
	add.s64 	%rd40, %rd1, %rd39;
	ld.global.f32 	%f30, [%rd40];
	shl.b32 	%r53, %r5, 1;
	add.s32 	%r54, %r52, %r53;
	mul.wide.s32 	%rd41, %r54, 4;
	add.s64 	%rd42, %rd1, %rd41;
	st.global.f32 	[%rd42], %f30;
	bra.uni 	$L__BB0_17;
$L__BB0_9:
	setp.ne.s32 	%p13, %r2, 0;
	@%p13 bra 	$L__BB0_11;
	shl.b32 	%r43, %r6, 1;
	mul.lo.s32 	%r44, %r5, %r1;
	add.s32 	%r45, %r43, %r44;
	mul.lo.s32 	%r46, %r7, %r3;
	add.s32 	%r47, %r45, %r46;
	mul.wide.s32 	%rd35, %r47, 4;
	add.s64 	%rd36, %rd1, %rd35;
	ld.global.f32 	%f29, [%rd36];
	add.s32 	%r48, %r46, %r44;
	mul.wide.s32 	%rd37, %r48, 4;
	add.s64 	%rd38, %rd1, %rd37;
	st.global.f32 	[%rd38], %f29;
	bra.uni 	$L__BB0_17;
$L__BB0_11:
	mov.u32 	%r23, %nctaid.x;
	add.s32 	%r24, %r23, -1;
	setp.ne.s32 	%p14, %r2, %r24;
	@%p14 bra 	$L__BB0_13;
	add.s32 	%r37, %r2, -2;
	mul.lo.s32 	%r38, %r5, %r1;
	mad.lo.s32 	%r39, %r6, %r37, %r38;
	mad.lo.s32 	%r40, %r7, %r3, %r39;
	mul.wide.s32 	%rd31, %r40, 4;
	add.s64 	%rd32, %rd1, %rd31;
	ld.global.f32 	%f28, [%rd32];
	shl.b32 	%r41, %r6, 1;
	add.s32 	%r42, %r40, %r41;
	mul.wide.s32 	%rd33, %r42, 4;
	add.s64 	%rd34, %rd1, %rd33;
	st.global.f32 	[%rd34], %f28;
	bra.uni 	$L__BB0_17;
$L__BB0_13:
	setp.ne.s32 	%p15, %r3, 0;
	@%p15 bra 	$L__BB0_15;
	mul.lo.s32 	%r33, %r5, %r1;
	mad.lo.s32 	%r34, %r6, %r2, %r33;
	shl.b32 	%r35, %r7, 1;
	add.s32 	%r36, %r34, %r35;
	mul.wide.s32 	%rd27, %r36, 4;
	add.s64 	%rd28, %rd1, %rd27;
	ld.global.f32 	%f27, [%rd28];
	mul.wide.s32 	%rd29, %r34, 4;
	add.s64 	%rd30, %rd1, %rd29;
	st.global.f32 	[%rd30], %f27;
	bra.uni 	$L__BB0_17;
$L__BB0_15:
	mov.u32 	%r25, %nctaid.y;
	add.s32 	%r26, %r25, -1;
	setp.ne.s32 	%p16, %r3, %r26;
	@%p16 bra 	$L__BB0_17;
	mul.lo.s32 	%r27, %r5, %r1;
	mad.lo.s32 	%r28, %r6, %r2, %r27;
	add.s32 	%r29, %r3, -2;
	mad.lo.s32 	%r30, %r7, %r29, %r28;
	mul.wide.s32 	%rd23, %r30, 4;
	add.s64 	%rd24, %rd1, %rd23;
	ld.global.f32 	%f26, [%rd24];
	shl.b32 	%r31, %r7, 1;
	add.s32 	%r32, %r30, %r31;
	mul.wide.s32 	%rd25, %r32, 4;
	add.s64 	%rd26, %rd1, %rd25;
	st.global.f32 	[%rd26], %f26;
$L__BB0_17:
	ret;

}
	// .globl	_Z4cul2PfS_S_S_S_iiif
.visible .entry _Z4cul2PfS_S_S_S_iiif(
	.param .u64 .ptr .align 1 _Z4cul2PfS_S_S_S_iiif_param_0,
	.param .u64 .ptr .align 1 _Z4cul2PfS_S_S_S_iiif_param_1,
	.param .u64 .ptr .align 1 _Z4cul2PfS_S_S_S_iiif_param_2,
	.param .u64 .ptr .align 1 _Z4cul2PfS_S_S_S_iiif_param_3,
	.param .u64 .ptr .align 1 _Z4cul2PfS_S_S_S_iiif_param_4,
	.param .u32 _Z4cul2PfS_S_S_S_iiif_param_5,
	.param .u32 _Z4cul2PfS_S_S_S_iiif_param_6,
	.param .u32 _Z4cul2PfS_S_S_S_iiif_param_7,
	.param .f32 _Z4cul2PfS_S_S_S_iiif_param_8
)
{
	.reg .pred 	%p<25>;
	.reg .b32 	%r<122>;
	.reg .b32 	%f<134>;
	.reg .b64 	%rd<116>;
	.reg .b64 	%fd<49>;

	ld.param.u64 	%rd6, [_Z4cul2PfS_S_S_S_iiif_param_0];
	ld.param.u64 	%rd7, [_Z4cul2PfS_S_S_S_iiif_param_1];
	ld.param.u64 	%rd8, [_Z4cul2PfS_S_S_S_iiif_param_2];
	ld.param.u64 	%rd9, [_Z4cul2PfS_S_S_S_iiif_param_3];
	ld.param.u64 	%rd10, [_Z4cul2PfS_S_S_S_iiif_param_4];
	ld.param.u32 	%r10, [_Z4cul2PfS_S_S_S_iiif_param_5];
	ld.param.u32 	%r11, [_Z4cul2PfS_S_S_S_iiif_param_6];
	ld.param.u32 	%r12, [_Z4cul2PfS_S_S_S_iiif_param_7];
	ld.param.f32 	%f1, [_Z4cul2PfS_S_S_S_iiif_param_8];
	cvta.to.global.u64 	%rd1, %rd6;
	cvta.to.global.u64 	%rd2, %rd10;
	cvta.to.global.u64 	%rd3, %rd9;
	cvta.to.global.u64 	%rd4, %rd8;
	cvta.to.global.u64 	%rd5, %rd7;
	mov.u32 	%r1, %tid.x;
	mov.u32 	%r2, %ctaid.x;
	mov.u32 	%r3, %ctaid.y;
	mov.u32 	%r4, %ntid.x;
	add.s32 	%r5, %r4, -2;
	add.s32 	%r6, %r1, -1;
	setp.ge.u32 	%p4, %r6, %r5;
	setp.eq.s32 	%p5, %r2, 0;
	mov.pred 	%p24, 0;
	or.pred  	%p6, %p5, %p4;
	@%p6 bra 	$L__BB1_2;
	mov.u32 	%r13, %nctaid.x;
	add.s32 	%r14, %r13, -2;
	setp.le.u32 	%p24, %r2, %r14;
$L__BB1_2:
	setp.eq.s32 	%p7, %r3, 0;
	not.pred 	%p8, %p24;
	or.pred  	%p9, %p7, %p8;
	@%p9 bra 	$L__BB1_18;
	mov.u32 	%r7, %nctaid.y;
	add.s32 	%r8, %r7, -2;
	setp.gt.u32 	%p10, %r3, %r8;
	@%p10 bra 	$L__BB1_18;
	setp.ne.s32 	%p11, %r1, 1;
	@%p11 bra 	$L__BB1_6;
	mul.lo.s32 	%r109, %r11, %r2;
	mul.lo.s32 	%r110, %r12, %r3;
	add.s32 	%r111, %r110, %r109;
	mul.wide.s32 	%rd101, %r111, 4;
	add.s64 	%rd102, %rd1, %rd101;
	ld.global.f32 	%f115, [%rd102];
	mad.lo.s32 	%r112, %r10, 3, %r109;
	add.s32 	%r113, %r112, %r110;
	mul.wide.s32 	%rd103, %r113, 4;
	add.s64 	%rd104, %rd5, %rd103;
	ld.global.f32 	%f116, [%rd104];
	shl.b32 	%r114, %r10, 1;
	sub.s32 	%r115, %r112, %r10;
	add.s32 	%r116, %r115, %r110;
	mul.wide.s32 	%rd105, %r116, 4;
	add.s64 	%rd106, %rd5, %rd105;
	ld.global.f32 	%f117, [%rd106];
	sub.f32 	%f118, %f116, %f117;
	add.s64 	%rd107, %rd4, %rd105;
	ld.global.f32 	%f119, [%rd107];
	add.f32 	%f120, %f118, %f119;
	sub.s32 	%r117, %r109, %r11;
	add.s32 	%r118, %r117, %r114;
	add.s32 	%r119, %r118, %r110;
	mul.wide.s32 	%rd108, %r119, 4;
	add.s64 	%rd109, %rd4, %rd108;
	ld.global.f32 	%f121, [%rd109];
	sub.f32 	%f122, %f120, %f121;
	add.s64 	%rd110, %rd3, %rd105;
	ld.global.f32 	%f123, [%rd110];
	add.f32 	%f124, %f122, %f123;
	sub.s32 	%r120, %r110, %r12;
	add.s32 	%r121, %r115, %r120;
	mul.wide.s32 	%rd111, %r121, 4;
	add.s64 	%rd112, %rd3, %rd111;
	ld.global.f32 	%f125, [%rd112];
	sub.f32 	%f126, %f124, %f125;
	add.s64 	%rd113, %rd2, %rd105;
	ld.global.f32 	%f127, [%rd113];
	mul.f32 	%f128, %f126, %f127;
	div.rn.f32 	%f129, %f128, %f1;
	sub.f32 	%f130, %f115, %f129;
	cvt.f64.f32 	%fd41, %f115;
	cvt.f64.f32 	%fd42, %f1;
	mov.f64 	%fd43, 0d3FF0000000000000;
	sub.f64 	%fd44, %fd43, %fd42;
	add.f64 	%fd45, %fd42, 0d3FF0000000000000;
	div.rn.f64 	%fd46, %fd44, %fd45;
	mul.wide.s32 	%rd114, %r10, 4;
	add.s64 	%rd115, %rd102, %rd114;
	ld.global.f32 	%f131, [%rd115];
	sub.f32 	%f132, %f130, %f131;
	cvt.f64.f32 	%fd47, %f132;
	fma.rn.f64 	%fd48, %fd46, %fd47, %fd41;
	cvt.rn.f32.f64 	%f133, %fd48;
	st.global.f32 	[%rd115], %f133;
	bra.uni 	$L__BB1_18;
$L__BB1_6:
	setp.ne.s32 	%p12, %r1, %r5;
	@%p12 bra 	$L__BB1_8;
	mul.lo.s32 	%r93, %r11, %r2;
	mul.lo.s32 	%r94, %r10, %r1;
	add.s32 	%r95, %r94, %r10;
	add.s32 	%r96, %r93, %r95;
	mul.lo.s32 	%r97, %r12, %r3;
	add.s32 	%r98, %r96, %r97;
	mul.wide.s32 	%rd87, %r98, 4;
	add.s64 	%rd88, %rd1, %rd87;
	ld.global.f32 	%f96, [%rd88];
	add.s32 	%r99, %r93, %r94;
	add.s32 	%r100, %r99, %r97;
	mul.wide.s32 	%rd89, %r100, 4;
	add.s64 	%rd90, %rd5, %rd89;
	ld.global.f32 	%f97, [%rd90];
	sub.s32 	%r101, %r94, %r10;
	add.s32 	%r102, %r93, %r101;
	add.s32 	%r103, %r102, %r97;
	mul.wide.s32 	%rd91, %r103, 4;
	add.s64 	%rd92, %rd5, %rd91;
	ld.global.f32 	%f98, [%rd92];
	sub.f32 	%f99, %f97, %f98;
	add.s64 	%rd93, %rd4, %rd91;
	ld.global.f32 	%f100, [%rd93];
	add.f32 	%f101, %f99, %f100;
	sub.s32 	%r104, %r93, %r11;
	add.s32 	%r105, %r104, %r101;
	add.s32 	%r106, %r105, %r97;
	mul.wide.s32 	%rd94, %r106, 4;
	add.s64 	%rd95, %rd4, %rd94;
	ld.global.f32 	%f102, [%rd95];
	sub.f32 	%f103, %f101, %f102;
	add.s64 	%rd96, %rd3, %rd91;
	ld.global.f32 	%f104, [%rd96];
	add.f32 	%f105, %f103, %f104;
	sub.s32 	%r107, %r97, %r12;
	add.s32 	%r108, %r102, %r107;
	mul.wide.s32 	%rd97, %r108, 4;
	add.s64 	%rd98, %rd3, %rd97;
	ld.global.f32 	%f106, [%rd98];
	sub.f32 	%f107, %f105, %f106;
	add.s64 	%rd99, %rd2, %rd91;
	ld.global.f32 	%f108, [%rd99];
	mul.f32 	%f109, %f107, %f108;
	div.rn.f32 	%f110, %f109, %f1;
	sub.f32 	%f111, %f96, %f110;
	cvt.f64.f32 	%fd33, %f96;
	cvt.f64.f32 	%fd34, %f1;
	mov.f64 	%fd35, 0d3FF0000000000000;
	sub.f64 	%fd36, %fd35, %fd34;
	add.f64 	%fd37, %fd34, 0d3FF0000000000000;
	div.rn.f64 	%fd38, %fd36, %fd37;
	add.s64 	%rd100, %rd1, %rd89;
	ld.global.f32 	%f112, [%rd100];
	sub.f32 	%f113, %f111, %f112;
	cvt.f64.f32 	%fd39, %f113;
	fma.rn.f64 	%fd40, %fd38, %fd39, %fd33;
	cvt.rn.f32.f64 	%f114, %fd40;
	st.global.f32 	[%rd100], %f114;
	bra.uni 	$L__BB1_18;
$L__BB1_8:
	setp.ne.s32 	%p13, %r2, 1;
	@%p13 bra 	$L__BB1_10;
	mul.lo.s32 	%r82, %r10, %r1;
	mul.lo.s32 	%r83, %r12, %r3;
	add.s32 	%r84, %r83, %r82;
	mul.wide.s32 	%rd72, %r84, 4;
	add.s64 	%rd73, %rd1, %rd72;
	ld.global.f32 	%f77, [%rd73];
	shl.b32 	%r85, %r11, 1;
	add.s32 	%r86, %r82, %r85;
	add.s32 	%r87, %r86, %r10;
	add.s32 	%r88, %r87, %r83;
	mul.wide.s32 	%rd74, %r88, 4;
	add.s64 	%rd75, %rd5, %rd74;
	ld.global.f32 	%f78, [%rd75];
	add.s32 	%r89, %r84, %r11;
	mul.wide.s32 	%rd76, %r89, 4;
	add.s64 	%rd77, %rd5, %rd76;
	ld.global.f32 	%f79, [%rd77];
	sub.f32 	%f80, %f78, %f79;
	add.s32 	%r90, %r89, %r11;
	mul.wide.s32 	%rd78, %r90, 4;
	add.s64 	%rd79, %rd4, %rd78;
	ld.global.f32 	%f81, [%rd79];
	add.f32 	%f82, %f80, %f81;
	add.s64 	%rd80, %rd4, %rd76;
	ld.global.f32 	%f83, [%rd80];
	sub.f32 	%f84, %f82, %f83;
	add.s64 	%rd81, %rd3, %rd78;
	ld.global.f32 	%f85, [%rd81];
	add.f32 	%f86, %f84, %f85;
	sub.s32 	%r91, %r83, %r12;
	add.s32 	%r92, %r86, %r91;
	mul.wide.s32 	%rd82, %r92, 4;
	add.s64 	%rd83, %rd3, %rd82;
	ld.global.f32 	%f87, [%rd83];
	sub.f32 	%f88, %f86, %f87;
	add.s64 	%rd84, %rd2, %rd78;
	ld.global.f32 	%f89, [%rd84];
	mul.f32 	%f90, %f88, %f89;
	div.rn.f32 	%f91, %f90, %f1;
	sub.f32 	%f92, %f77, %f91;
	cvt.f64.f32 	%fd25, %f77;
	cvt.f64.f32 	%fd26, %f1;
	mov.f64 	%fd27, 0d3FF0000000000000;
	sub.f64 	%fd28, %fd27, %fd26;
	add.f64 	%fd29, %fd26, 0d3FF0000000000000;
	div.rn.f64 	%fd30, %fd28, %fd29;
	mul.wide.s32 	%rd85, %r11, 4;
	add.s64 	%rd86, %rd73, %rd85;
	ld.global.f32 	%f93, [%rd86];
	sub.f32 	%f94, %f92, %f93;
	cvt.f64.f32 	%fd31, %f94;
	fma.rn.f64 	%fd32, %fd30, %fd31, %fd25;
	cvt.rn.f32.f64 	%f95, %fd32;
	st.global.f32 	[%rd86], %f95;
	bra.uni 	$L__BB1_18;
$L__BB1_10:
	mov.u32 	%r9, %nctaid.x;
	add.s32 	%r15, %r9, -2;
	setp.ne.s32 	%p14, %r2, %r15;
	@%p14 bra 	$L__BB1_12;
	mad.lo.s32 	%r64, %r11, %r2, %r11;
	mul.lo.s32 	%r65, %r10, %r1;
	add.s32 	%r66, %r64, %r65;
	mul.lo.s32 	%r67, %r12, %r3;
	add.s32 	%r68, %r66, %r67;
	mul.wide.s32 	%rd57, %r68, 4;
	add.s64 	%rd58, %rd1, %rd57;
	ld.global.f32 	%f58, [%rd58];
	add.s32 	%r69, %r2, -1;
	mul.lo.s32 	%r70, %r11, %r69;
	add.s32 	%r71, %r65, %r10;
	add.s32 	%r72, %r70, %r71;
	add.s32 	%r73, %r72, %r67;
	mul.wide.s32 	%rd59, %r73, 4;
	add.s64 	%rd60, %rd5, %rd59;
	ld.global.f32 	%f59, [%rd60];
	add.s32 	%r74, %r70, %r65;
	add.s32 	%r75, %r74, %r67;
	mul.wide.s32 	%rd61, %r75, 4;
	add.s64 	%rd62, %rd5, %rd61;
	ld.global.f32 	%f60, [%rd62];
	sub.f32 	%f61, %f59, %f60;
	add.s64 	%rd63, %rd4, %rd61;
	ld.global.f32 	%f62, [%rd63];
	add.f32 	%f63, %f61, %f62;
	sub.s32 	%r76, %r70, %r11;
	add.s32 	%r77, %r76, %r65;
	add.s32 	%r78, %r77, %r67;
	mul.wide.s32 	%rd64, %r78, 4;
	add.s64 	%rd65, %rd4, %rd64;
	ld.global.f32 	%f64, [%rd65];
	sub.f32 	%f65, %f63, %f64;
	add.s64 	%rd66, %rd3, %rd61;
	ld.global.f32 	%f66, [%rd66];
	add.f32 	%f67, %f65, %f66;
	sub.s32 	%r79, %r67, %r12;
	add.s32 	%r80, %r74, %r79;
	mul.wide.s32 	%rd67, %r80, 4;
	add.s64 	%rd68, %rd3, %rd67;
	ld.global.f32 	%f68, [%rd68];
	sub.f32 	%f69, %f67, %f68;
	add.s64 	%rd69, %rd2, %rd61;
	ld.global.f32 	%f70, [%rd69];
	mul.f32 	%f71, %f69, %f70;
	div.rn.f32 	%f72, %f71, %f1;
	sub.f32 	%f73, %f58, %f72;
	cvt.f64.f32 	%fd17, %f58;
	cvt.f64.f32 	%fd18, %f1;
	mov.f64 	%fd19, 0d3FF0000000000000;
	sub.f64 	%fd20, %fd19, %fd18;
	add.f64 	%fd21, %fd18, 0d3FF0000000000000;
	div.rn.f64 	%fd22, %fd20, %fd21;
	add.s32 	%r81, %r75, %r11;
	mul.wide.s32 	%rd70, %r81, 4;
	add.s64 	%rd71, %rd1, %rd70;
	ld.global.f32 	%f74, [%rd71];
	sub.f32 	%f75, %f73, %f74;
	cvt.f64.f32 	%fd23, %f75;
	fma.rn.f64 	%fd24, %fd22, %fd23, %fd17;
	cvt.rn.f32.f64 	%f76, %fd24;
	st.global.f32 	[%rd71], %f76;
	bra.uni 	$L__BB1_18;
$L__BB1_12:
	setp.ne.s32 	%p15, %r3, 1;
	@%p15 bra 	$L__BB1_14;
	mul.lo.s32 	%r53, %r11, %r2;
	mul.lo.s32 	%r54, %r10, %r1;
	add.s32 	%r55, %r53, %r54;
	mul.wide.s32 	%rd40, %r55, 4;
	add.s64 	%rd41, %rd1, %rd40;
	ld.global.f32 	%f38, [%rd41];
	shl.b32 	%r56, %r12, 1;
	add.s32 	%r57, %r55, %r56;
	add.s32 	%r58, %r57, %r10;
	mul.wide.s32 	%rd42, %r58, 4;
	add.s64 	%rd43, %rd5, %rd42;
	ld.global.f32 	%f39, [%rd43];
	mul.wide.s32 	%rd44, %r57, 4;
	add.s64 	%rd45, %rd5, %rd44;
	ld.global.f32 	%f40, [%rd45];
	sub.f32 	%f41, %f39, %f40;
	add.s64 	%rd46, %rd4, %rd44;
	ld.global.f32 	%f42, [%rd46];
	add.f32 	%f43, %f41, %f42;
	sub.s32 	%r59, %r53, %r11;
	add.s32 	%r60, %r59, %r54;
	add.s32 	%r61, %r60, %r56;
	mul.wide.s32 	%rd47, %r61, 4;
	add.s64 	%rd48, %rd4, %rd47;
	ld.global.f32 	%f44, [%rd48];
	sub.f32 	%f45, %f43, %f44;
	add.s64 	%rd49, %rd3, %rd44;
	ld.global.f32 	%f46, [%rd49];
	add.f32 	%f47, %f45, %f46;
	sub.s32 	%r62, %r57, %r12;
	mul.wide.s32 	%rd50, %r62, 4;
	add.s64 	%rd51, %rd3, %rd50;
	ld.global.f32 	%f48, [%rd51];
	sub.f32 	%f49, %f47, %f48;
	add.s64 	%rd52, %rd2, %rd44;
	ld.global.f32 	%f50, [%rd52];
	mul.f32 	%f51, %f49, %f50;
	div.rn.f32 	%f52, %f51, %f1;
	sub.f32 	%f53, %f38, %f52;
	sub.s32 	%r63, %r61, %r12;
	mul.wide.s32 	%rd53, %r63, 4;
	add.s64 	%rd54, %rd1, %rd53;
	ld.global.f32 	%f54, [%rd54];
	cvt.f64.f32 	%fd9, %f54;
	cvt.f64.f32 	%fd10, %f1;
	mov.f64 	%fd11, 0d3FF0000000000000;
	sub.f64 	%fd12, %fd11, %fd10;
	add.f64 	%fd13, %fd10, 0d3FF0000000000000;
	div.rn.f64 	%fd14, %fd12, %fd13;
	mul.wide.s32 	%rd55, %r11, 4;
	add.s64 	%rd56, %rd54, %rd55;
	ld.global.f32 	%f55, [%rd56];
	sub.f32 	%f56, %f53, %f55;
	cvt.f64.f32 	%fd15, %f56;
	fma.rn.f64 	%fd16, %fd14, %fd15, %fd9;
	cvt.rn.f32.f64 	%f57, %fd16;
	st.global.f32 	[%rd56], %f57;
	bra.uni 	$L__BB1_18;
$L__BB1_14:
	setp.ne.s32 	%p16, %r3, %r8;
	@%p16 bra 	$L__BB1_16;
	mul.lo.s32 	%r34, %r11, %r2;
	mul.lo.s32 	%r35, %r10, %r1;
	add.s32 	%r36, %r34, %r35;
	mad.lo.s32 	%r37, %r12, %r3, %r12;
	add.s32 	%r38, %r36, %r37;
	mul.wide.s32 	%rd23, %r38, 4;
	add.s64 	%rd24, %rd1, %rd23;
	ld.global.f32 	%f18, [%rd24];
	add.s32 	%r39, %r3, -1;
	mul.lo.s32 	%r40, %r12, %r39;
	add.s32 	%r41, %r36, %r40;
	add.s32 	%r42, %r41, %r10;
	mul.wide.s32 	%rd25, %r42, 4;
	add.s64 	%rd26, %rd5, %rd25;
	ld.global.f32 	%f19, [%rd26];
	mul.wide.s32 	%rd27, %r41, 4;
	add.s64 	%rd28, %rd5, %rd27;
	ld.global.f32 	%f20, [%rd28];
	sub.f32 	%f21, %f19, %f20;
	add.s64 	%rd29, %rd4, %rd27;
	ld.global.f32 	%f22, [%rd29];
	add.f32 	%f23, %f21, %f22;
	sub.s32 	%r43, %r34, %r11;
	add.s32 	%r44, %r43, %r35;
	add.s32 	%r45, %r44, %r40;
	mul.wide.s32 	%rd30, %r45, 4;
	add.s64 	%rd31, %rd4, %rd30;
	ld.global.f32 	%f24, [%rd31];
	sub.f32 	%f25, %f23, %f24;
	add.s64 	%rd32, %rd3, %rd27;
	ld.global.f32 	%f26, [%rd32];
	add.f32 	%f27, %f25, %f26;
	sub.s32 	%r46, %r40, %r12;
	add.s32 	%r47, %r36, %r46;
	mul.wide.s32 	%rd33, %r47, 4;
	add.s64 	%rd34, %rd3, %rd33;
	ld.global.f32 	%f28, [%rd34];
	sub.f32 	%f29, %f27, %f28;
	add.s64 	%rd35, %rd2, %rd27;
	ld.global.f32 	%f30, [%rd35];
	mul.f32 	%f31, %f29, %f30;
	div.rn.f32 	%f32, %f31, %f1;
	sub.f32 	%f33, %f18, %f32;
	add.s32 	%r48, %r36, %r11;
	shl.b32 	%r49, %r12, 1;
	add.s32 	%r50, %r46, %r49;
	add.s32 	%r51, %r48, %r50;
	mul.wide.s32 	%rd36, %r51, 4;
	add.s64 	%rd37, %rd1, %rd36;
	ld.global.f32 	%f34, [%rd37];
	cvt.f64.f32 	%fd1, %f34;
	cvt.f64.f32 	%fd2, %f1;
	mov.f64 	%fd3, 0d3FF0000000000000;
	sub.f64 	%fd4, %fd3, %fd2;
	add.f64 	%fd5, %fd2, 0d3FF0000000000000;
	div.rn.f64 	%fd6, %fd4, %fd5;
	add.s32 	%r52, %r41, %r12;
	mul.wide.s32 	%rd38, %r52, 4;
	add.s64 	%rd39, %rd1, %rd38;
	ld.global.f32 	%f35, [%rd39];
	sub.f32 	%f36, %f33, %f35;
	cvt.f64.f32 	%fd7, %f36;
	fma.rn.f64 	%fd8, %fd6, %fd7, %fd1;
	cvt.rn.f32.f64 	%f37, %fd8;
	st.global.f32 	[%rd39], %f37;
	bra.uni 	$L__BB1_18;
$L__BB1_16:
	setp.eq.s32 	%p17, %r2, 0;
	add.s32 	%r17, %r4, -3;
	setp.ge.u32 	%p18, %r6, %r17;
	or.pred  	%p19, %p17, %p18;
	add.s32 	%r18, %r9, -3;
	setp.gt.u32 	%p20, %r2, %r18;
	or.pred  	%p21, %p19, %p20;
	add.s32 	%r19, %r7, -3;
	setp.gt.u32 	%p22, %r3, %r19;
	or.pred  	%p23, %p21, %p22;
	@%p23 bra 	$L__BB1_18;
	mul.lo.s32 	%r21, %r11, %r2;
	mul.lo.s32 	%r22, %r10, %r1;
	add.s32 	%r23, %r22, %r10;
	add.s32 	%r24, %r21, %r23;
	mul.lo.s32 	%r25, %r12, %r3;
	add.s32 	%r26, %r24, %r25;
	mul.wide.s32 	%rd11, %r26, 4;
	add.s64 	%rd12, %rd5, %rd11;
	ld.global.f32 	%f2, [%rd12];
	add.s32 	%r27, %r21, %r22;
	add.s32 	%r28, %r27, %r25;
	mul.wide.s32 	%rd13, %r28, 4;
	add.s64 	%rd14, %rd5, %rd13;
	ld.global.f32 	%f3, [%rd14];
	sub.f32 	%f4, %f2, %f3;
	add.s64 	%rd15, %rd4, %rd13;
	ld.global.f32 	%f5, [%rd15];
	add.f32 	%f6, %f4, %f5;
	sub.s32 	%r29, %r21, %r11;
	add.s32 	%r30, %r29, %r22;
	add.s32 	%r31, %r30, %r25;
	mul.wide.s32 	%rd16, %r31, 4;
	add.s64 	%rd17, %rd4, %rd16;
	ld.global.f32 	%f7, [%rd17];
	sub.f32 	%f8, %f6, %f7;
	add.s64 	%rd18, %rd3, %rd13;
	ld.global.f32 	%f9, [%rd18];
	add.f32 	%f10, %f8, %f9;
	sub.s32 	%r32, %r25, %r12;
	add.s32 	%r33, %r27, %r32;
	mul.wide.s32 	%rd19, %r33, 4;
	add.s64 	%rd20, %rd3, %rd19;
	ld.global.f32 	%f11, [%rd20];
	sub.f32 	%f12, %f10, %f11;
	add.s64 	%rd21, %rd2, %rd13;
	ld.global.f32 	%f13, [%rd21];
	mul.f32 	%f14, %f12, %f13;
	div.rn.f32 	%f15, %f14, %f1;
	add.s64 	%rd22, %rd1, %rd13;
	ld.global.f32 	%f16, [%rd22];
	sub.f32 	%f17, %f16, %f15;
	st.global.f32 	[%rd22], %f17;
$L__BB1_18:
	ret;

}


// ===== COMPILED SASS (sm_100) =====

	.target	sm_100

	.elftype	@"ET_EXEC"


//--------------------- .note.nv.tkinfo           --------------------------
	.section	.note.nv.tkinfo,"",@"SHT_NOTE"
	.sectionflags	@"SHF_NOTE_NV_TKINFO"
	.tkinfo
        /*0018*/ 	.word	0x00000002
        /*0030*/ 	.string	""
        /*0030*/ 	.string	"ptxas"
        /*0030*/ 	.string	"Cuda compilation tools, release 13.0, V13.0.88"
        /*0030*/ 	.string	"Build cuda_13.0.r13.0/compiler.36424714_0"
        /*0030*/ 	.string	"-arch sm_100 -m 64 "



//--------------------- .note.nv.cuinfo           --------------------------
	.section	.note.nv.cuinfo,"",@"SHT_NOTE"
	.sectionflags	@"SHF_NOTE_NV_CUINFO"
        /*0018*/ 	.short	0x0002
        /*001a*/ 	.short	0x0064
        /*001c*/ 	.short	0x0082
	.zero		2


//--------------------- .nv.info                  --------------------------
	.section	.nv.info,"",@"SHT_CUDA_INFO"
	.align	4


	//----- nvinfo : EIATTR_REGCOUNT
	.align		4
        /*0000*/ 	.byte	0x04, 0x2f
        /*0002*/ 	.short	(.L_1 - .L_0)
	.align		4
.L_0:
        /*0004*/ 	.word	index@(_Z4cul1PfS_S_S_S_iiif)
        /*0008*/ 	.word	0x00000014


	//----- nvinfo : EIATTR_FRAME_SIZE
	.align		4
.L_1:
        /*000c*/ 	.byte	0x04, 0x11
        /*000e*/ 	.short	(.L_3 - .L_2)
	.align		4
.L_2:
        /*0010*/ 	.word	index@($__internal_2_$__cuda_sm3x_div_rn_noftz_f32_slowpath)
        /*0014*/ 	.word	0x00000000


	//----- nvinfo : EIATTR_FRAME_SIZE
	.align		4
.L_3:
        /*0018*/ 	.byte	0x04, 0x11
        /*001a*/ 	.short	(.L_5 - .L_4)
	.align		4
.L_4:
        /*001c*/ 	.word	index@(_Z4cul1PfS_S_S_S_iiif)
        /*0020*/ 	.word	0x00000000


	//----- nvinfo : EIATTR_REGCOUNT
	.align		4
.L_5:
        /*0024*/ 	.byte	0x04, 0x2f
        /*0026*/ 	.short	(.L_7 - .L_6)
	.align		4
.L_6:
        /*0028*/ 	.word	index@(_Z4cul2PfS_S_S_S_iiif)
        /*002c*/ 	.word	0x0000001e


	//----- nvinfo : EIATTR_FRAME_SIZE
	.align		4
.L_7:
        /*0030*/ 	.byte	0x04, 0x11
        /*0032*/ 	.short	(.L_9 - .L_8)
	.align		4
.L_8:
        /*0034*/ 	.word	index@($__internal_1_$__cuda_sm3x_div_rn_noftz_f32_slowpath)
        /*0038*/ 	.word	0x00000000


	//----- nvinfo : EIATTR_FRAME_SIZE
	.align		4
.L_9:
        /*003c*/ 	.byte	0x04, 0x11
        /*003e*/ 	.short	(.L_11 - .L_10)
	.align		4
.L_10:
        /*0040*/ 	.word	index@($__internal_0_$__cuda_sm20_div_rn_f64_full)
        /*0044*/ 	.word	0x00000000


	//----- nvinfo : EIATTR_FRAME_SIZE
	.align		4
.L_11:
        /*0048*/ 	.byte	0x04, 0x11
        /*004a*/ 	.short	(.L_13 - .L_12)
	.align		4
.L_12:
        /*004c*/ 	.word	index@(_Z4cul2PfS_S_S_S_iiif)
        /*0050*/ 	.word	0x00000000


	//----- nvinfo : EIATTR_MIN_STACK_SIZE
	.align		4
.L_13:
        /*0054*/ 	.byte	0x04, 0x12
        /*0056*/ 	.short	(.L_15 - .L_14)
	.align		4
.L_14:
        /*0058*/ 	.word	index@(_Z4cul2PfS_S_S_S_iiif)
        /*005c*/ 	.word	0x00000000


	//----- nvinfo : EIATTR_MIN_STACK_SIZE
	.align		4
.L_15:
        /*0060*/ 	.byte	0x04, 0x12
        /*0062*/ 	.short	(.L_17 - .L_16)
	.align		4
.L_16:
        /*0064*/ 	.word	index@(_Z4cul1PfS_S_S_S_iiif)
        /*0068*/ 	.word	0x00000000
.L_17:


//--------------------- .nv.compat                --------------------------
	.section	.nv.compat,"",@"SHT_CUDA_COMPAT_INFO"
	.align	4
        /*0000*/ 	.byte	0x02, 0x09, 0x00, 0x00, 0x02, 0x02, 0x01, 0x00, 0x02, 0x05, 0x05, 0x00, 0x03, 0x07, 0x01, 0x01
        /*0010*/ 	.byte	0x02, 0x03, 0x00, 0x00, 0x02, 0x06, 0x01, 0x00, 0x04, 0x0b, 0x08, 0x00, 0x01, 0x00, 0x00, 0x00
        /*0020*/ 	.byte	0x00, 0x00, 0x00, 0x00


//--------------------- .nv.info._Z4cul2PfS_S_S_S_iiif --------------------------
	.section	.nv.info._Z4cul2PfS_S_S_S_iiif,"",@"SHT_CUDA_INFO"
	.sectionflags	@""
	.align	4


	//----- nvinfo : EIATTR_CUDA_API_VERSION
	.align		4
        /*0000*/ 	.byte	0x04, 0x37
        /*0002*/ 	.short	(.L_19 - .L_18)
.L_18:
        /*0004*/ 	.word	0x00000082


	//----- nvinfo : EIATTR_KPARAM_INFO
	.align		4
.L_19:
        /*0008*/ 	.byte	0x04, 0x17
        /*000a*/ 	.short	(.L_21 - .L_20)
.L_20:
        /*000c*/ 	.word	0x00000000
        /*0010*/ 	.short	0x0008
        /*0012*/ 	.short	0x0034
        /*0014*/ 	.byte	0x00, 0xf0, 0x11, 0x00


	//----- nvinfo : EIATTR_KPARAM_INFO
	.align		4
.L_21:
        /*0018*/ 	.byte	0x04, 0x17
        /*001a*/ 	.short	(.L_23 - .L_22)
.L_22:
        /*001c*/ 	.word	0x00000000
        /*0020*/ 	.short	0x0007
        /*0022*/ 	.short	0x0030
        /*0024*/ 	.byte	0x00, 0xf0, 0x11, 0x00


	//----- nvinfo : EIATTR_KPARAM_INFO
	.align		4
.L_23:
        /*0028*/ 	.byte	0x04, 0x17
        /*002a*/ 	.short	(.L_25 - .L_24)
.L_24:
        /*002c*/ 	.word	0x00000000
        /*0030*/ 	.short	0x0006
        /*0032*/ 	.short	0x002c
        /*0034*/ 	.byte	0x00, 0xf0, 0x11, 0x00


	//----- nvinfo : EIATTR_KPARAM_INFO
	.align		4
.L_25:
        /*0038*/ 	.byte	0x04, 0x17
        /*003a*/ 	.short	(.L_27 - .L_26)
.L_26:
        /*003c*/ 	.word	0x00000000
        /*0040*/ 	.short	0x0005
        /*0042*/ 	.short	0x0028
        /*0044*/ 	.byte	0x00, 0xf0, 0x11, 0x00


	//----- nvinfo : EIATTR_KPARAM_INFO
	.align		4
.L_27:
        /*0048*/ 	.byte	0x04, 0x17
        /*004a*/ 	.short	(.L_29 - .L_28)
.L_28:
        /*004c*/ 	.word	0x00000000
        /*0050*/ 	.short	0x0004
        /*0052*/ 	.short	0x0020
        /*0054*/ 	.byte	0x00, 0xf5, 0x21, 0x00


	//----- nvinfo : EIATTR_KPARAM_INFO
	.align		4
.L_29:
        /*0058*/ 	.byte	0x04, 0x17
        /*005a*/ 	.short	(.L_31 - .L_30)
.L_30:
        /*005c*/ 	.word	0x00000000
        /*0060*/ 	.short	0x0003
        /*0062*/ 	.short	0x0018
        /*0064*/ 	.byte	0x00, 0xf5, 0x21, 0x00


	//----- nvinfo : EIATTR_KPARAM_INFO
	.align		4
.L_31:
        /*0068*/ 	.byte	0x04, 0x17
        /*006a*/ 	.short	(.L_33 - .L_32)
.L_32:
        /*006c*/ 	.word	0x00000000
        /*0070*/ 	.short	0x0002
        /*0072*/ 	.short	0x0010
        /*0074*/ 	.byte	0x00, 0xf5, 0x21, 0x00


	//----- nvinfo : EIATTR_KPARAM_INFO
	.align		4
.L_33:
        /*0078*/ 	.byte	0x04, 0x17
        /*007a*/ 	.short	(.L_35 - .L_34)
.L_34:
        /*007c*/ 	.word	0x00000000
        /*0080*/ 	.short	0x0001
        /*0082*/ 	.short	0x0008
        /*0084*/ 	.byte	0x00, 0xf5, 0x21, 0x00


	//----- nvinfo : EIATTR_KPARAM_INFO
	.align		4
.L_35:
        /*0088*/ 	.byte	0x04, 0x17
        /*008a*/ 	.short	(.L_37 - .L_36)
.L_36:
        /*008c*/ 	.word	0x00000000
        /*0090*/ 	.short	0x0000
        /*0092*/ 	.short	0x0000
        /*0094*/ 	.byte	0x00, 0xf5, 0x21, 0x00


	//----- nvinfo : EIATTR_SPARSE_MMA_MASK
	.align		4
.L_37:
        /*0098*/ 	.byte	0x03, 0x50
        /*009a*/ 	.short	0x0000


	//----- nvinfo : EIATTR_MAXREG_COUNT
	.align		4
        /*009c*/ 	.byte	0x03, 0x1b
        /*009e*/ 	.short	0x00ff


	//----- nvinfo : EIATTR_MERCURY_ISA_VERSION
	.align		4
        /*00a0*/ 	.byte	0x03, 0x5f
        /*00a2*/ 	.short	0x0101


	//----- nvinfo : EIATTR_VRC_CTA_INIT_COUNT
	.align		4
        /*00a4*/ 	.byte	0x02, 0x4a
	.zero		1
	.zero		1


	//----- nvinfo : EIATTR_EXIT_INSTR_OFFSETS
	.align		4
        /*00a8*/ 	.byte	0x04, 0x1c
        /*00aa*/ 	.short	(.L_39 - .L_38)


	//   ....[0]....
.L_38:
        /*00ac*/ 	.word	0x000000d0


	//   ....[1]....
        /*00b0*/ 	.word	0x00000110


	//   ....[2]....
        /*00b4*/ 	.word	0x00000670


	//   ....[3]....
        /*00b8*/ 	.word	0x00000c00


	//   ....[4]....
        /*00bc*/ 	.word	0x00001150


	//   ....[5]....
        /*00c0*/ 	.word	0x00001740


	//   ....[6]....
        /*00c4*/ 	.word	0x00001cc0


	//   ....[7]....
        /*00c8*/ 	.word	0x000022c0


	//   ....[8]....
        /*00cc*/ 	.word	0x00002340


	//   ....[9]....
        /*00d0*/ 	.word	0x000026d0


	//----- nvinfo : EIATTR_CRS_STACK_SIZE
	.align		4
.L_39:
        /*00d4*/ 	.byte	0x04, 0x1e
        /*00d6*/ 	.short	(.L_41 - .L_40)
.L_40:
        /*00d8*/ 	.word	0x00000000


	//----- nvinfo : EIATTR_CBANK_PARAM_SIZE
	.align		4
.L_41:
        /*00dc*/ 	.byte	0x03, 0x19
        /*00de*/ 	.short	0x0038


	//----- nvinfo : EIATTR_PARAM_CBANK
	.align		4
        /*00e0*/ 	.byte	0x04, 0x0a
        /*00e2*/ 	.short	(.L_43 - .L_42)
	.align		4
.L_42:
        /*00e4*/ 	.word	index@(.nv.constant0._Z4cul2PfS_S_S_S_iiif)
        /*00e8*/ 	.short	0x0380
        /*00ea*/ 	.short	0x0038


	//----- nvinfo : EIATTR_SW_WAR
	.align		4
.L_43:
        /*00ec*/ 	.byte	0x04, 0x36
        /*00ee*/ 	.short	(.L_45 - .L_44)
.L_44:
        /*00f0*/ 	.word	0x00000008
.L_45:


//--------------------- .nv.info._Z4cul1PfS_S_S_S_iiif --------------------------
	.section	.nv.info._Z4cul1PfS_S_S_S_iiif,"",@"SHT_CUDA_INFO"
	.sectionflags	@""
	.align	4


	//----- nvinfo : EIATTR_CUDA_API_VERSION
	.align		4
        /*0000*/ 	.byte	0x04, 0x37
        /*0002*/ 	.short	(.L_47 - .L_46)
.L_46:
        /*0004*/ 	.word	0x00000082


	//----- nvinfo : EIATTR_KPARAM_INFO
	.align		4
.L_47:
        /*0008*/ 	.byte	0x04, 0x17
        /*000a*/ 	.short	(.L_49 - .L_48)
.L_48:
        /*000c*/ 	.word	0x00000000
        /*0010*/ 	.short	0x0008
        /*0012*/ 	.short	0x0034
        /*0014*/ 	.byte	0x00, 0xf0, 0x11, 0x00


	//----- nvinfo : EIATTR_KPARAM_INFO
	.align		4
.L_49:
        /*0018*/ 	.byte	0x04, 0x17
        /*001a*/ 	.short	(.L_51 - .L_50)
.L_50:
        /*001c*/ 	.word	0x00000000
        /*0020*/ 	.short	0x0007
        /*0022*/ 	.short	0x0030
        /*0024*/ 	.byte	0x00, 0xf0, 0x11, 0x00


	//----- nvinfo : EIATTR_KPARAM_INFO
	.align		4
.L_51:
        /*0028*/ 	.byte	0x04, 0x17
        /*002a*/ 	.short	(.L_53 - .L_52)
.L_52:
        /*002c*/ 	.word	0x00000000
        /*0030*/ 	.short	0x0006
        /*0032*/ 	.short	0x002c
        /*0034*/ 	.byte	0x00, 0xf0, 0x11, 0x00


	//----- nvinfo : EIATTR_KPARAM_INFO
	.align		4
.L_53:
        /*0038*/ 	.byte	0x04, 0x17
        /*003a*/ 	.short	(.L_55 - .L_54)
.L_54:
        /*003c*/ 	.word	0x00000000
        /*0040*/ 	.short	0x0005
        /*0042*/ 	.short	0x0028
        /*0044*/ 	.byte	0x00, 0xf0, 0x11, 0x00


	//----- nvinfo : EIATTR_KPARAM_INFO
	.align		4
.L_55:
        /*0048*/ 	.byte	0x04, 0x17
        /*004a*/ 	.short	(.L_57 - .L_56)
.L_56:
        /*004c*/ 	.word	0x00000000
        /*0050*/ 	.short	0x0004
        /*0052*/ 	.short	0x0020
        /*0054*/ 	.byte	0x00, 0xf5, 0x21, 0x00


	//----- nvinfo : EIATTR_KPARAM_INFO
	.align		4
.L_57:
        /*0058*/ 	.byte	0x04, 0x17
        /*005a*/ 	.short	(.L_59 - .L_58)
.L_58:
        /*005c*/ 	.word	0x00000000
        /*0060*/ 	.short	0x0003
        /*0062*/ 	.short	0x0018
        /*0064*/ 	.byte	0x00, 0xf5, 0x21, 0x00


	//----- nvinfo : EIATTR_KPARAM_INFO
	.align		4
.L_59:
        /*0068*/ 	.byte	0x04, 0x17
        /*006a*/ 	.short	(.L_61 - .L_60)
.L_60:
        /*006c*/ 	.word	0x00000000
        /*0070*/ 	.short	0x0002
        /*0072*/ 	.short	0x0010
        /*0074*/ 	.byte	0x00, 0xf5, 0x21, 0x00


	//----- nvinfo : EIATTR_KPARAM_INFO
	.align		4
.L_61:
        /*0078*/ 	.byte	0x04, 0x17
        /*007a*/ 	.short	(.L_63 - .L_62)
.L_62:
        /*007c*/ 	.word	0x00000000
        /*0080*/ 	.short	0x0001
        /*0082*/ 	.short	0x0008
        /*0084*/ 	.byte	0x00, 0xf5, 0x21, 0x00


	//----- nvinfo : EIATTR_KPARAM_INFO
	.align		4
.L_63:
        /*0088*/ 	.byte	0x04, 0x17
        /*008a*/ 	.short	(.L_65 - .L_64)
.L_64:
        /*008c*/ 	.word	0x00000000
        /*0090*/ 	.short	0x0000
        /*0092*/ 	.short	0x0000
        /*0094*/ 	.byte	0x00, 0xf5, 0x21, 0x00


	//----- nvinfo : EIATTR_SPARSE_MMA_MASK
	.align		4
.L_65:
        /*0098*/ 	.byte	0x03, 0x50
        /*009a*/ 	.short	0x0000


	//----- nvinfo : EIATTR_MAXREG_COUNT
	.align		4
        /*009c*/ 	.byte	0x03, 0x1b
        /*009e*/ 	.short	0x00ff


	//----- nvinfo : EIATTR_MERCURY_ISA_VERSION
	.align		4
        /*00a0*/ 	.byte	0x03, 0x5f
        /*00a2*/ 	.short	0x0101


	//----- nvinfo : EIATTR_VRC_CTA_INIT_COUNT
	.align		4
        /*00a4*/ 	.byte	0x02, 0x4a
	.zero		1
	.zero		1


	//----- nvinfo : EIATTR_EXIT_INSTR_OFFSETS
	.align		4
        /*00a8*/ 	.byte	0x04, 0x1c
        /*00aa*/ 	.short	(.L_67 - .L_66)


	//   ....[0]....
.L_66:
        /*00ac*/ 	.word	0x00000980


	//   ....[1]....
        /*00b0*/ 	.word	0x00000a60


	//   ....[2]....
        /*00b4*/ 	.word	0x00000b60


	//   ....[3]....
        /*00b8*/ 	.word	0x00000c40


	//   ....[4]....
        /*00bc*/ 	.word	0x00000d50


	//   ....[5]....
        /*00c0*/ 	.word	0x00000e20


	//   ....[6]....
        /*00c4*/ 	.word	0x00000e60


	//   ....[7]....
        /*00c8*/ 	.word	0x00000f30


	//----- nvinfo : EIATTR_CRS_STACK_SIZE
	.align		4
.L_67:
        /*00cc*/ 	.byte	0x04, 0x1e
        /*00ce*/ 	.short	(.L_69 - .L_68)
.L_68:
        /*00d0*/ 	.word	0x00000000


	//----- nvinfo : EIATTR_CBANK_PARAM_SIZE
	.align		4
.L_69:
        /*00d4*/ 	.byte	0x03, 0x19
        /*00d6*/ 	.short	0x0038


	//----- nvinfo : EIATTR_PARAM_CBANK
	.align		4
        /*00d8*/ 	.byte	0x04, 0x0a
        /*00da*/ 	.short	(.L_71 - .L_70)
	.align		4
.L_70:
        /*00dc*/ 	.word	index@(.nv.constant0._Z4cul1PfS_S_S_S_iiif)
        /*00e0*/ 	.short	0x0380
        /*00e2*/ 	.short	0x0038


	//----- nvinfo : EIATTR_SW_WAR
	.align		4
.L_71:
        /*00e4*/ 	.byte	0x04, 0x36
        /*00e6*/ 	.short	(.L_73 - .L_72)
.L_72:
        /*00e8*/ 	.word	0x00000008
.L_73:


//--------------------- .nv.callgraph             --------------------------
	.section	.nv.callgraph,"",@"SHT_CUDA_CALLGRAPH"
	.align	4
	.sectionentsize	8
	.align		4
        /*0000*/ 	.word	0x00000000
	.align		4
        /*0004*/ 	.word	0xffffffff
	.align		4
        /*0008*/ 	.word	0x00000000
	.align		4
        /*000c*/ 	.word	0xfffffffe
	.align		4
        /*0010*/ 	.word	0x00000000
	.align		4
        /*0014*/ 	.word	0xfffffffd
	.align		4
        /*0018*/ 	.word	0x00000000
	.align		4
        /*001c*/ 	.word	0xfffffffc


//--------------------- .text._Z4cul2PfS_S_S_S_iiif --------------------------
	.section	.text._Z4cul2PfS_S_S_S_iiif,"ax",@progbits
	.align	128
        .global         _Z4cul2PfS_S_S_S_iiif
        .type           _Z4cul2PfS_S_S_S_iiif,@function
        .size           _Z4cul2PfS_S_S_S_iiif,(.L_x_73 - _Z4cul2PfS_S_S_S_iiif)
        .other          _Z4cul2PfS_S_S_S_iiif,@"STO_CUDA_ENTRY STV_DEFAULT"
_Z4cul2PfS_S_S_S_iiif:
.text._Z4cul2PfS_S_S_S_iiif:
[----:B------:R-:W-:Y:S01]  /*0000*/  LDC R1, c[0x0][0x37c] ;  /* 0x0000df00ff017b82 */ /* 0x000fe20000000800 */
[----:B------:R-:W0:Y:S01]  /*0010*/  S2R R9, SR_TID.X ;  /* 0x0000000000097919 */ /* 0x000e220000002100 */
[----:B------:R-:W1:Y:S06]  /*0020*/  LDCU UR8, c[0x0][0x360] ;  /* 0x00006c00ff0877ac */ /* 0x000e6c0008000800 */
[----:B------:R-:W2:Y:S08]  /*0030*/  S2UR UR6, SR_CTAID.X ;  /* 0x00000000000679c3 */ /* 0x000eb00000002500 */
[----:B------:R-:W3:Y:S01]  /*0040*/  S2UR UR7, SR_CTAID.Y ;  /* 0x00000000000779c3 */ /* 0x000ee20000002600 */
[----:B-1----:R-:W-:Y:S01]  /*0050*/  UIADD3 UR4, UPT, UPT, UR8, -0x2, URZ ;  /* 0xfffffffe08047890 */ /* 0x002fe2000fffe0ff */
[----:B0-----:R-:W-:-:S05]  /*0060*/  IADD3 R4, PT, PT, R9, -0x1, RZ ;  /* 0xffffffff09047810 */ /* 0x001fca0007ffe0ff */
[----:B------:R-:W-:-:S04]  /*0070*/  ISETP.GE.U32.AND P0, PT, R4, UR4, PT ;  /* 0x0000000404007c0c */ /* 0x000fc8000bf06070 */
[----:B--2---:R-:W-:-:S13]  /*0080*/  ISETP.EQ.OR P0, PT, RZ, UR6, P0 ;  /* 0x00000006ff007c0c */ /* 0x004fda0008702670 */
[----:B------:R-:W0:Y:S02]  /*0090*/  @!P0 LDC R0, c[0x0][0x370] ;  /* 0x0000dc00ff008b82 */ /* 0x000e240000000800 */
[----:B0-----:R-:W-:-:S04]  /*00a0*/  @!P0 IADD3 R0, PT, PT, R0, -0x2, RZ ;  /* 0xfffffffe00008810 */ /* 0x001fc80007ffe0ff */
[----:B------:R-:W-:-:S04]  /*00b0*/  ISETP.GE.U32.AND P0, PT, R0, UR6, !P0 ;  /* 0x0000000600007c0c */ /* 0x000fc8000c706070 */
[----:B---3--:R-:W-:-:S13]  /*00c0*/  ISETP.EQ.OR P0, PT, RZ, UR7, !P0 ;  /* 0x00000007ff007c0c */ /* 0x008fda000c702670 */
[----:B------:R-:W-:Y:S05]  /*00d0*/  @P0 EXIT ;  /* 0x000000000000094d */ /* 0x000fea0003800000 */
[----:B------:R-:W0:Y:S02]  /*00e0*/  LDC R3, c[0x0][0x374] ;  /* 0x0000dd00ff037b82 */ /* 0x000e240000000800 */
[----:B0-----:R-:W-:-:S04]  /*00f0*/  IADD3 R5, PT, PT, R3, -0x2, RZ ;  /* 0xfffffffe03057810 */ /* 0x001fc80007ffe0ff */
[----:B------:R-:W-:-:S13]  /*0100*/  ISETP.LT.U32.AND P0, PT, R5, UR7, PT ;  /* 0x0000000705007c0c */ /* 0x000fda000bf01070 */
[----:B------:R-:W-:Y:S05]  /*0110*/  @P0 EXIT ;  /* 0x000000000000094d */ /* 0x000fea0003800000 */
[----:B------:R-:W0:Y:S01]  /*0120*/  LDC R0, c[0x0][0x3b4] ;  /* 0x0000ed00ff007b82 */ /* 0x000e220000000800 */
[----:B------:R-:W-:Y:S01]  /*0130*/  ISETP.NE.AND P0, PT, R9, 0x1, PT ;  /* 0x000000010900780c */ /* 0x000fe20003f05270 */
[----:B------:R-:W1:-:S12]  /*0140*/  LDCU.64 UR10, c[0x0][0x358] ;  /* 0x00006b00ff0a77ac */ /* 0x000e580008000a00 */
[----:B------:R-:W-:Y:S05]  /*0150*/  @P0 BRA `(.L_x_0) ;  /* 0x0000000400480947 */ /* 0x000fea0003800000 */
[----:B------:R-:W2:Y:S08]  /*0160*/  LDC.64 R12, c[0x0][0x3a8] ;  /* 0x0000ea00ff0c7b82 */ /* 0x000eb00000000a00 */
[----:B------:R-:W3:Y:S08]  /*0170*/  LDC.64 R2, c[0x0][0x3b0] ;  /* 0x0000ec00ff027b82 */ /* 0x000ef00000000a00 */
[----:B------:R-:W4:Y:S08]  /*0180*/  LDC.64 R22, c[0x0][0x388] ;  /* 0x0000e200ff167b82 */ /* 0x000f300000000a00 */
[----:B------:R-:W0:Y:S01]  /*0190*/  LDC.64 R14, c[0x0][0x390] ;  /* 0x0000e400ff0e7b82 */ /* 0x000e220000000a00 */
[----:B--2---:R-:W-:-:S04]  /*01a0*/  IMAD R9, R13, UR6, RZ ;  /* 0x000000060d097c24 */ /* 0x004fc8000f8e02ff */
[----:B------:R-:W-:Y:S01]  /*01b0*/  IMAD R5, R12, 0x3, R9 ;  /* 0x000000030c057824 */ /* 0x000fe200078e0209 */
[----:B------:R-:W-:Y:S02]  /*01c0*/  IADD3 R13, PT, PT, R9, -R13, RZ ;  /* 0x8000000d090d7210 */ /* 0x000fe40007ffe0ff */
[----:B------:R-:W2:Y:S01]  /*01d0*/  LDC.64 R6, c[0x0][0x398] ;  /* 0x0000e600ff067b82 */ /* 0x000ea20000000a00 */
[----:B---3--:R-:W-:Y:S01]  /*01e0*/  IMAD R19, R2, UR7, R5 ;  /* 0x0000000702137c24 */ /* 0x008fe2000f8e0205 */
[----:B------:R-:W-:Y:S02]  /*01f0*/  IADD3 R17, PT, PT, R5, -R12, RZ ;  /* 0x8000000c05117210 */ /* 0x000fe40007ffe0ff */
[----:B------:R-:W-:-:S03]  /*0200*/  LEA R21, R12, R13, 0x1 ;  /* 0x0000000d0c157211 */ /* 0x000fc600078e08ff */
[----:B------:R-:W-:Y:S01]  /*0210*/  IMAD R11, R2, UR7, R17 ;  /* 0x00000007020b7c24 */ /* 0x000fe2000f8e0211 */
[----:B------:R-:W3:Y:S01]  /*0220*/  LDC.64 R4, c[0x0][0x3a0] ;  /* 0x0000e800ff047b82 */ /* 0x000ee20000000a00 */
[----:B----4-:R-:W-:-:S04]  /*0230*/  IMAD.WIDE R18, R19, 0x4, R22 ;  /* 0x0000000413127825 */ /* 0x010fc800078e0216 */
[C---:B------:R-:W-:Y:S01]  /*0240*/  IMAD.WIDE R22, R11.reuse, 0x4, R22 ;  /* 0x000000040b167825 */ /* 0x040fe200078e0216 */
[----:B-1----:R3:W4:Y:S03]  /*0250*/  LDG.E R8, desc[UR10][R18.64] ;  /* 0x0000000a12087981 */ /* 0x002726000c1e1900 */
[----:B------:R-:W-:Y:S01]  /*0260*/  IMAD R21, R2, UR7, R21 ;  /* 0x0000000702157c24 */ /* 0x000fe2000f8e0215 */
[----:B------:R-:W4:Y:S01]  /*0270*/  LDG.E R13, desc[UR10][R22.64] ;  /* 0x0000000a160d7981 */ /* 0x000f22000c1e1900 */
[----:B0-----:R-:W-:-:S04]  /*0280*/  IMAD.WIDE R24, R11, 0x4, R14 ;  /* 0x000000040b187825 */ /* 0x001fc800078e020e */
[----:B------:R-:W-:Y:S01]  /*0290*/  IMAD R12, R2, UR7, -R2 ;  /* 0x00000007020c7c24 */ /* 0x000fe2000f8e0a02 */
[----:B------:R-:W4:Y:S01]  /*02a0*/  LDG.E R10, desc[UR10][R24.64] ;  /* 0x0000000a180a7981 */ /* 0x000f22000c1e1900 */
[----:B------:R-:W-:-:S03]  /*02b0*/  IMAD.WIDE R14, R21, 0x4, R14 ;  /* 0x00000004150e7825 */ /* 0x000fc600078e020e */
[----:B------:R-:W-:Y:S01]  /*02c0*/  IADD3 R21, PT, PT, R17, R12, RZ ;  /* 0x0000000c11157210 */ /* 0x000fe20007ffe0ff */
[--C-:B--2---:R-:W-:Y:S02]  /*02d0*/  IMAD.WIDE R16, R11, 0x4, R6.reuse ;  /* 0x000000040b107825 */ /* 0x104fe400078e0206 */
[----:B------:R-:W2:Y:S02]  /*02e0*/  LDG.E R14, desc[UR10][R14.64] ;  /* 0x0000000a0e0e7981 */ /* 0x000ea4000c1e1900 */
[----:B------:R-:W-:Y:S02]  /*02f0*/  IMAD.WIDE R6, R21, 0x4, R6 ;  /* 0x0000000415067825 */ /* 0x000fe400078e0206 */
[----:B------:R-:W2:Y:S01]  /*0300*/  LDG.E R16, desc[UR10][R16.64] ;  /* 0x0000000a10107981 */ /* 0x000ea2000c1e1900 */
[----:B------:R-:W0:Y:S01]  /*0310*/  LDC.64 R20, c[0x0][0x380] ;  /* 0x0000e000ff147b82 */ /* 0x000e220000000a00 */
[----:B---3--:R-:W-:Y:S02]  /*0320*/  IMAD.WIDE R18, R11, 0x4, R4 ;  /* 0x000000040b127825 */ /* 0x008fe400078e0204 */
[----:B------:R-:W3:Y:S04]  /*0330*/  LDG.E R6, desc[UR10][R6.64] ;  /* 0x0000000a06067981 */ /* 0x000ee8000c1e1900 */
[----:B------:R-:W3:Y:S01]  /*0340*/  LDG.E R19, desc[UR10][R18.64] ;  /* 0x0000000a12137981 */ /* 0x000ee2000c1e1900 */
[----:B------:R-:W-:-:S04]  /*0350*/  IMAD R9, R2, UR7, R9 ;  /* 0x0000000702097c24 */ /* 0x000fc8000f8e0209 */
[----:B0-----:R-:W-:-:S05]  /*0360*/  IMAD.WIDE R20, R9, 0x4, R20 ;  /* 0x0000000409147825 */ /* 0x001fca00078e0214 */
[----:B------:R0:W5:Y:S01]  /*0370*/  LDG.E R4, desc[UR10][R20.64] ;  /* 0x0000000a14047981 */ /* 0x000162000c1e1900 */
[----:B----4-:R-:W-:Y:S02]  /*0380*/  FADD R13, R8, -R13 ;  /* 0x8000000d080d7221 */ /* 0x010fe40000000000 */
[----:B------:R-:W1:Y:S02]  /*0390*/  MUFU.RCP R8, R3 ;  /* 0x0000000300087308 */ /* 0x000e640000001000 */
[----:B------:R-:W-:-:S04]  /*03a0*/  FADD R13, R13, R10 ;  /* 0x0000000a0d0d7221 */ /* 0x000fc80000000000 */
[----:B--2---:R-:W-:-:S04]  /*03b0*/  FADD R13, R13, -R14 ;  /* 0x8000000e0d0d7221 */ /* 0x004fc80000000000 */
[----:B------:R-:W-:-:S04]  /*03c0*/  FADD R13, R13, R16 ;  /* 0x000000100d0d7221 */ /* 0x000fc80000000000 */
[----:B---3--:R-:W-:-:S04]  /*03d0*/  FADD R2, R13, -R6 ;  /* 0x800000060d027221 */ /* 0x008fc80000000000 */
[----:B------:R-:W-:Y:S01]  /*03e0*/  FMUL R2, R2, R19 ;  /* 0x0000001302027220 */ /* 0x000fe20000400000 */
[----:B-1----:R-:W-:-:S03]  /*03f0*/  FFMA R5, R8, -R3, 1 ;  /* 0x3f80000008057423 */ /* 0x002fc60000000803 */
[----:B------:R-:W1:Y:S01]  /*0400*/  FCHK P0, R2, R3 ;  /* 0x0000000302007302 */ /* 0x000e620000000000 */
[----:B------:R-:W-:-:S04]  /*0410*/  FFMA R5, R8, R5, R8 ;  /* 0x0000000508057223 */ /* 0x000fc80000000008 */
[----:B------:R-:W-:-:S04]  /*0420*/  FFMA R6, R2, R5, RZ ;  /* 0x0000000502067223 */ /* 0x000fc800000000ff */
[----:B------:R-:W-:-:S04]  /*0430*/  FFMA R7, R6, -R3, R2 ;  /* 0x8000000306077223 */ /* 0x000fc80000000002 */
[----:B------:R-:W-:Y:S01]  /*0440*/  FFMA R5, R5, R7, R6 ;  /* 0x0000000705057223 */ /* 0x000fe20000000006 */
[----:B01----:R-:W-:Y:S06]  /*0450*/  @!P0 BRA `(.L_x_1) ;  /* 0x00000000000c8947 */ /* 0x003fec0003800000 */
[----:B------:R-:W-:-:S07]  /*0460*/  MOV R7, 0x480 ;  /* 0x0000048000077802 */ /* 0x000fce0000000f00 */
[----:B-----5:R-:W-:Y:S05]  /*0470*/  CALL.REL.NOINC `($__internal_1_$__cuda_sm3x_div_rn_noftz_f32_slowpath) ;  /* 0x0000002800087944 */ /* 0x020fea0003c00000 */
[----:B------:R-:W-:-:S07]  /*0480*/  MOV R5, R0 ;  /* 0x0000000000057202 */ /* 0x000fce0000000f00 */
.L_x_1:
[----:B------:R-:W0:Y:S01]  /*0490*/  LDCU UR5, c[0x0][0x3b4] ;  /* 0x00007680ff0577ac */ /* 0x000e220008000800 */
[----:B------:R-:W-:Y:S01]  /*04a0*/  MOV R2, 0x1 ;  /* 0x0000000100027802 */ /* 0x000fe20000000f00 */
[----:B-----5:R-:W-:Y:S01]  /*04b0*/  F2F.F64.F32 R18, R4 ;  /* 0x0000000400127310 */ /* 0x020fe20000201800 */
[----:B------:R-:W-:-:S07]  /*04c0*/  FADD R16, R4, -R5 ;  /* 0x8000000504107221 */ /* 0x000fce0000000000 */
[----:B0-----:R-:W0:Y:S02]  /*04d0*/  F2F.F64.F32 R12, UR5 ;  /* 0x00000005000c7d10 */ /* 0x001e240008201800 */
[C---:B0-----:R-:W-:Y:S02]  /*04e0*/  DADD R10, R12.reuse, 1 ;  /* 0x3ff000000c0a7429 */ /* 0x041fe40000000000 */
[----:B------:R-:W-:-:S04]  /*04f0*/  DADD R12, -R12, 1 ;  /* 0x3ff000000c0c7429 */ /* 0x000fc80000000100 */
[----:B------:R-:W0:Y:S06]  /*0500*/  MUFU.RCP64H R3, R11 ;  /* 0x0000000b00037308 */ /* 0x000e2c0000001800 */
[----:B------:R-:W-:Y:S01]  /*0510*/  FSETP.GEU.AND P1, PT, |R13|, 6.5827683646048100446e-37, PT ;  /* 0x036000000d00780b */ /* 0x000fe20003f2e200 */
[----:B0-----:R-:W-:-:S08]  /*0520*/  DFMA R6, -R10, R2, 1 ;  /* 0x3ff000000a06742b */ /* 0x001fd00000000102 */
[----:B------:R-:W-:-:S08]  /*0530*/  DFMA R6, R6, R6, R6 ;  /* 0x000000060606722b */ /* 0x000fd00000000006 */
[----:B------:R-:W-:-:S08]  /*0540*/  DFMA R6, R2, R6, R2 ;  /* 0x000000060206722b */ /* 0x000fd00000000002 */
[----:B------:R-:W-:-:S08]  /*0550*/  DFMA R2, -R10, R6, 1 ;  /* 0x3ff000000a02742b */ /* 0x000fd00000000106 */
[----:B------:R-:W-:-:S08]  /*0560*/  DFMA R2, R6, R2, R6 ;  /* 0x000000020602722b */ /* 0x000fd00000000006 */
[----:B------:R-:W-:-:S08]  /*0570*/  DMUL R22, R12, R2 ;  /* 0x000000020c167228 */ /* 0x000fd00000000000 */
[----:B------:R-:W-:-:S08]  /*0580*/  DFMA R6, -R10, R22, R12 ;  /* 0x000000160a06722b */ /* 0x000fd0000000010c */
[----:B------:R-:W-:-:S10]  /*0590*/  DFMA R22, R2, R6, R22 ;  /* 0x000000060216722b */ /* 0x000fd40000000016 */
[----:B------:R-:W-:-:S05]  /*05a0*/  FFMA R0, RZ, R11, R23 ;  /* 0x0000000bff007223 */ /* 0x000fca0000000017 */
[----:B------:R-:W-:-:S13]  /*05b0*/  FSETP.GT.AND P0, PT, |R0|, 1.469367938527859385e-39, PT ;  /* 0x001000000000780b */ /* 0x000fda0003f04200 */
[----:B------:R-:W-:Y:S05]  /*05c0*/  @P0 BRA P1, `(.L_x_2) ;  /* 0x0000000000080947 */ /* 0x000fea0000800000 */
[----:B------:R-:W-:-:S07]  /*05d0*/  MOV R0, 0x5f0 ;  /* 0x000005f000007802 */ /* 0x000fce0000000f00 */
[----:B------:R-:W-:Y:S05]  /*05e0*/  CALL.REL.NOINC `($__internal_0_$__cuda_sm20_div_rn_f64_full) ;  /* 0x00000020003c7944 */ /* 0x000fea0003c00000 */
.L_x_2:
[----:B------:R-:W0:Y:S02]  /*05f0*/  LDC R3, c[0x0][0x3a8] ;  /* 0x0000ea00ff037b82 */ /* 0x000e240000000800 */
[----:B0-----:R-:W-:-:S05]  /*0600*/  IMAD.WIDE R20, R3, 0x4, R20 ;  /* 0x0000000403147825 */ /* 0x001fca00078e0214 */
[----:B------:R-:W2:Y:S02]  /*0610*/  LDG.E R3, desc[UR10][R20.64] ;  /* 0x0000000a14037981 */ /* 0x000ea4000c1e1900 */
[----:B--2---:R-:W-:-:S04]  /*0620*/  FADD R16, R16, -R3 ;  /* 0x8000000310107221 */ /* 0x004fc80000000000 */
[----:B------:R-:W0:Y:S02]  /*0630*/  F2F.F64.F32 R2, R16 ;  /* 0x0000001000027310 */ /* 0x000e240000201800 */
[----:B0-----:R-:W-:-:S10]  /*0640*/  DFMA R2, R2, R22, R18 ;  /* 0x000000160202722b */ /* 0x001fd40000000012 */
[----:B------:R-:W0:Y:S02]  /*0650*/  F2F.F32.F64 R3, R2 ;  /* 0x0000000200037310 */ /* 0x000e240000301000 */
[----:B0-----:R-:W-:Y:S01]  /*0660*/  STG.E desc[UR10][R20.64], R3 ;  /* 0x0000000314007986 */ /* 0x001fe2000c10190a */
[----:B------:R-:W-:Y:S05]  /*0670*/  EXIT ;  /* 0x000000000000794d */ /* 0x000fea0003800000 */
.L_x_0:
[----:B------:R-:W-:-:S13]  /*0680*/  ISETP.NE.AND P0, PT, R9, UR4, PT ;  /* 0x0000000409007c0c */ /* 0x000fda000bf05270 */
[----:B------:R-:W-:Y:S05]  /*0690*/  @P0 BRA `(.L_x_3) ;  /* 0x00000004005c0947 */ /* 0x000fea0003800000 */
[----:B------:R-:W2:Y:S08]  /*06a0*/  LDC.64 R6, c[0x0][0x3a8] ;  /* 0x0000ea00ff067b82 */ /* 0x000eb00000000a00 */
[----:B------:R-:W3:Y:S08]  /*06b0*/  LDC.64 R2, c[0x0][0x3b0] ;  /* 0x0000ec00ff027b82 */ /* 0x000ef00000000a00 */
[----:B------:R-:W4:Y:S08]  /*06c0*/  LDC.64 R18, c[0x0][0x388] ;  /* 0x0000e200ff127b82 */ /* 0x000f300000000a00 */
[----:B------:R-:W0:Y:S01]  /*06d0*/  LDC.64 R10, c[0x0][0x390] ;  /* 0x0000e400ff0a7b82 */ /* 0x000e220000000a00 */
[----:B--2---:R-:W-:-:S02]  /*06e0*/  IMAD R21, R7, UR6, RZ ;  /* 0x0000000607157c24 */ /* 0x004fc4000f8e02ff */
[CC--:B------:R-:W-:Y:S02]  /*06f0*/  IMAD R8, R9.reuse, R6.reuse, -R6 ;  /* 0x0000000609087224 */ /* 0x0c0fe400078e0a06 */
[----:B------:R-:W-:-:S03]  /*0700*/  IMAD R17, R9, R6, R21 ;  /* 0x0000000609117224 */ /* 0x000fc600078e0215 */
[----:B------:R-:W2:Y:S01]  /*0710*/  LDC.64 R12, c[0x0][0x398] ;  /* 0x0000e600ff0c7b82 */ /* 0x000ea20000000a00 */
[----:B------:R-:W-:Y:S01]  /*0720*/  IADD3 R23, PT, PT, R21, R8, RZ ;  /* 0x0000000815177210 */ /* 0x000fe20007ffe0ff */
[----:B---3--:R-:W-:Y:S01]  /*0730*/  IMAD R17, R2, UR7, R17 ;  /* 0x0000000702117c24 */ /* 0x008fe2000f8e0211 */
[----:B------:R-:W-:-:S03]  /*0740*/  IADD3 R21, PT, PT, R8, -R7, R21 ;  /* 0x8000000708157210 */ /* 0x000fc60007ffe015 */
[----:B------:R-:W-:Y:S02]  /*0750*/  IMAD R15, R2, UR7, R23 ;  /* 0x00000007020f7c24 */ /* 0x000fe4000f8e0217 */
[----:B------:R-:W3:Y:S01]  /*0760*/  LDC.64 R4, c[0x0][0x3a0] ;  /* 0x0000e800ff047b82 */ /* 0x000ee20000000a00 */
[----:B----4-:R-:W-:-:S04]  /*0770*/  IMAD.WIDE R24, R17, 0x4, R18 ;  /* 0x0000000411187825 */ /* 0x010fc800078e0212 */
[C---:B------:R-:W-:Y:S01]  /*0780*/  IMAD.WIDE R18, R15.reuse, 0x4, R18 ;  /* 0x000000040f127825 */ /* 0x040fe200078e0212 */
[----:B-1----:R3:W4:Y:S03]  /*0790*/  LDG.E R8, desc[UR10][R24.64] ;  /* 0x0000000a18087981 */ /* 0x002726000c1e1900 */
[C---:B------:R-:W-:Y:S02]  /*07a0*/  IMAD R21, R2.reuse, UR7, R21 ;  /* 0x0000000702157c24 */ /* 0x040fe4000f8e0215 */
[----:B0-----:R-:W-:Y:S01]  /*07b0*/  IMAD.WIDE R26, R15, 0x4, R10 ;  /* 0x000000040f1a7825 */ /* 0x001fe200078e020a */
[----:B------:R-:W4:Y:S03]  /*07c0*/  LDG.E R19, desc[UR10][R18.64] ;  /* 0x0000000a12137981 */ /* 0x000f26000c1e1900 */
        /* <DEDUP_REMOVED lines=12> */
[----:B------:R-:W-:-:S04]  /*0890*/  IMAD R6, R9, R6, R6 ;  /* 0x0000000609067224 */ /* 0x000fc800078e0206 */
[----:B------:R-:W-:-:S04]  /*08a0*/  IMAD R7, R7, UR6, R6 ;  /* 0x0000000607077c24 */ /* 0x000fc8000f8e0206 */
[----:B------:R-:W-:Y:S02]  /*08b0*/  IMAD R5, R2, UR7, R7 ;  /* 0x0000000702057c24 */ /* 0x000fe4000f8e0207 */
[----:B------:R-:W1:Y:S02]  /*08c0*/  MUFU.RCP R2, R3 ;  /* 0x0000000300027308 */ /* 0x000e640000001000 */
[----:B0-----:R-:W-:-:S06]  /*08d0*/  IMAD.WIDE R4, R5, 0x4, R22 ;  /* 0x0000000405047825 */ /* 0x001fcc00078e0216 */
[----:B------:R0:W5:Y:S01]  /*08e0*/  LDG.E R4, desc[UR10][R4.64] ;  /* 0x0000000a04047981 */ /* 0x000162000c1e1900 */
[----:B-1----:R-:W-:-:S04]  /*08f0*/  FFMA R7, R2, -R3, 1 ;  /* 0x3f80000002077423 */ /* 0x002fc80000000803 */
[----:B------:R-:W-:Y:S01]  /*0900*/  FFMA R2, R2, R7, R2 ;  /* 0x0000000702027223 */ /* 0x000fe20000000002 */
[----:B------:R-:W-:Y:S01]  /*0910*/  BSSY.RECONVERGENT B0, `(.L_x_4) ;  /* 0x0000010000007945 */ /* 0x000fe20003800200 */
[----:B----4-:R-:W-:-:S04]  /*0920*/  FADD R19, R8, -R19 ;  /* 0x8000001308137221 */ /* 0x010fc80000000000 */
[----:B------:R-:W-:-:S04]  /*0930*/  FADD R19, R19, R14 ;  /* 0x0000000e13137221 */ /* 0x000fc80000000000 */
[----:B--2---:R-:W-:-:S04]  /*0940*/  FADD R19, R19, -R20 ;  /* 0x8000001413137221 */ /* 0x004fc80000000000 */
[----:B------:R-:W-:-:S04]  /*0950*/  FADD R10, R19, R10 ;  /* 0x0000000a130a7221 */ /* 0x000fc80000000000 */
[----:B---3--:R-:W-:-:S04]  /*0960*/  FADD R10, R10, -R13 ;  /* 0x8000000d0a0a7221 */ /* 0x008fc80000000000 */
[----:B------:R-:W-:-:S04]  /*0970*/  FMUL R10, R10, R25 ;  /* 0x000000190a0a7220 */ /* 0x000fc80000400000 */
[----:B------:R-:W1:Y:S01]  /*0980*/  FCHK P0, R10, R3 ;  /* 0x000000030a007302 */ /* 0x000e620000000000 */
[----:B0-----:R-:W-:-:S04]  /*0990*/  FFMA R5, R2, R10, RZ ;  /* 0x0000000a02057223 */ /* 0x001fc800000000ff */
[----:B------:R-:W-:-:S04]  /*09a0*/  FFMA R6, R5, -R3, R10 ;  /* 0x8000000305067223 */ /* 0x000fc8000000000a */
[----:B------:R-:W-:Y:S01]  /*09b0*/  FFMA R5, R2, R6, R5 ;  /* 0x0000000602057223 */ /* 0x000fe20000000005 */
[----:B-1----:R-:W-:Y:S06]  /*09c0*/  @!P0 BRA `(.L_x_5) ;  /* 0x0000000000108947 */ /* 0x002fec0003800000 */
[----:B------:R-:W-:Y:S02]  /*09d0*/  MOV R2, R10 ;  /* 0x0000000a00027202 */ /* 0x000fe40000000f00 */
[----:B------:R-:W-:-:S07]  /*09e0*/  MOV R7, 0xa00 ;  /* 0x00000a0000077802 */ /* 0x000fce0000000f00 */
[----:B-----5:R-:W-:Y:S05]  /*09f0*/  CALL.REL.NOINC `($__internal_1_$__cuda_sm3x_div_rn_noftz_f32_slowpath) ;  /* 0x0000002000a87944 */ /* 0x020fea0003c00000 */
[----:B------:R-:W-:-:S07]  /*0a00*/  MOV R5, R0 ;  /* 0x0000000000057202 */ /* 0x000fce0000000f00 */
.L_x_5:
[----:B------:R-:W-:Y:S05]  /*0a10*/  BSYNC.RECONVERGENT B0 ;  /* 0x0000000000007941 */ /* 0x000fea0003800200 */
.L_x_4:
        /* <DEDUP_REMOVED lines=22> */
.L_x_6:
[----:B------:R-:W0:Y:S02]  /*0b80*/  LDC.64 R2, c[0x0][0x380] ;  /* 0x0000e000ff027b82 */ /* 0x000e240000000a00 */
        /* <DEDUP_REMOVED lines=8> */
.L_x_3:
[----:B------:R-:W-:-:S09]  /*0c10*/  UISETP.NE.AND UP0, UPT, UR6, 0x1, UPT ;  /* 0x000000010600788c */ /* 0x000fd2000bf05270 */
[----:B------:R-:W-:Y:S05]  /*0c20*/  BRA.U UP0, `(.L_x_7) ;  /* 0x00000005004c7547 */ /* 0x000fea000b800000 */
[----:B------:R-:W2:Y:S08]  /*0c30*/  LDC.64 R12, c[0x0][0x3a8] ;  /* 0x0000ea00ff0c7b82 */ /* 0x000eb00000000a00 */
[----:B------:R-:W3:Y:S08]  /*0c40*/  LDC.64 R2, c[0x0][0x3b0] ;  /* 0x0000ec00ff027b82 */ /* 0x000ef00000000a00 */
[----:B------:R-:W4:Y:S08]  /*0c50*/  LDC.64 R16, c[0x0][0x388] ;  /* 0x0000e200ff107b82 */ /* 0x000f300000000a00 */
[----:B------:R-:W0:Y:S01]  /*0c60*/  LDC.64 R10, c[0x0][0x390] ;  /* 0x0000e400ff0a7b82 */ /* 0x000e220000000a00 */
[----:B--2---:R-:W-:-:S05]  /*0c70*/  IMAD R9, R9, R12, RZ ;  /* 0x0000000c09097224 */ /* 0x004fca00078e02ff */
[----:B------:R-:W-:Y:S02]  /*0c80*/  LEA R15, R13, R9, 0x1 ;  /* 0x000000090d0f7211 */ /* 0x000fe400078e08ff */
[----:B------:R-:W2:Y:S01]  /*0c90*/  LDC.64 R6, c[0x0][0x398] ;  /* 0x0000e600ff067b82 */ /* 0x000ea20000000a00 */
[----:B---3--:R-:W-:Y:S01]  /*0ca0*/  IMAD R20, R2, UR7, R9 ;  /* 0x0000000702147c24 */ /* 0x008fe2000f8e0209 */
[----:B------:R-:W-:-:S04]  /*0cb0*/  IADD3 R5, PT, PT, R15, R12, RZ ;  /* 0x0000000c0f057210 */ /* 0x000fc80007ffe0ff */
[-C--:B------:R-:W-:Y:S01]  /*0cc0*/  IADD3 R21, PT, PT, R20, R13.reuse, RZ ;  /* 0x0000000d14157210 */ /* 0x080fe20007ffe0ff */
[----:B------:R-:W-:Y:S02]  /*0cd0*/  IMAD R19, R2, UR7, R5 ;  /* 0x0000000702137c24 */ /* 0x000fe4000f8e0205 */
[----:B------:R-:W3:Y:S01]  /*0ce0*/  LDC.64 R4, c[0x0][0x3a0] ;  /* 0x0000e800ff047b82 */ /* 0x000ee20000000a00 */
[C---:B------:R-:W-:Y:S01]  /*0cf0*/  IADD3 R9, PT, PT, R21.reuse, R13, RZ ;  /* 0x0000000d15097210 */ /* 0x040fe20007ffe0ff */
[----:B----4-:R-:W-:-:S04]  /*0d00*/  IMAD.WIDE R22, R21, 0x4, R16 ;  /* 0x0000000415167825 */ /* 0x010fc800078e0210 */
[----:B------:R-:W-:Y:S01]  /*0d10*/  IMAD.WIDE R18, R19, 0x4, R16 ;  /* 0x0000000413127825 */ /* 0x000fe200078e0210 */
[----:B-1----:R-:W4:Y:S03]  /*0d20*/  LDG.E R8, desc[UR10][R22.64] ;  /* 0x0000000a16087981 */ /* 0x002f26000c1e1900 */
[----:B0-----:R-:W-:Y:S01]  /*0d30*/  IMAD.WIDE R24, R9, 0x4, R10 ;  /* 0x0000000409187825 */ /* 0x001fe200078e020a */
[----:B------:R3:W4:Y:S03]  /*0d40*/  LDG.E R13, desc[UR10][R18.64] ;  /* 0x0000000a120d7981 */ /* 0x000726000c1e1900 */
[----:B------:R-:W-:Y:S02]  /*0d50*/  IMAD R12, R2, UR7, -R2 ;  /* 0x00000007020c7c24 */ /* 0x000fe4000f8e0a02 */
[----:B------:R-:W-:Y:S01]  /*0d60*/  IMAD.WIDE R16, R21, 0x4, R10 ;  /* 0x0000000415107825 */ /* 0x000fe200078e020a */
[----:B------:R-:W4:Y:S02]  /*0d70*/  LDG.E R2, desc[UR10][R24.64] ;  /* 0x0000000a18027981 */ /* 0x000f24000c1e1900 */
[----:B------:R-:W-:Y:S01]  /*0d80*/  IADD3 R15, PT, PT, R12, R15, RZ ;  /* 0x0000000f0c0f7210 */ /* 0x000fe20007ffe0ff */
[----:B--2---:R-:W-:-:S02]  /*0d90*/  IMAD.WIDE R10, R9, 0x4, R6 ;  /* 0x00000004090a7825 */ /* 0x004fc400078e0206 */
[----:B------:R-:W2:Y:S02]  /*0da0*/  LDG.E R16, desc[UR10][R16.64] ;  /* 0x0000000a10107981 */ /* 0x000ea4000c1e1900 */
[----:B------:R-:W-:Y:S02]  /*0db0*/  IMAD.WIDE R14, R15, 0x4, R6 ;  /* 0x000000040f0e7825 */ /* 0x000fe400078e0206 */
[----:B------:R-:W2:Y:S01]  /*0dc0*/  LDG.E R10, desc[UR10][R10.64] ;  /* 0x0000000a0a0a7981 */ /* 0x000ea2000c1e1900 */
[----:B------:R-:W0:Y:S01]  /*0dd0*/  LDC.64 R6, c[0x0][0x380] ;  /* 0x0000e000ff067b82 */ /* 0x000e220000000a00 */
[----:B---3--:R-:W-:Y:S02]  /*0de0*/  IMAD.WIDE R18, R9, 0x4, R4 ;  /* 0x0000000409127825 */ /* 0x008fe400078e0204 */
[----:B------:R-:W3:Y:S04]  /*0df0*/  LDG.E R14, desc[UR10][R14.64] ;  /* 0x0000000a0e0e7981 */ /* 0x000ee8000c1e1900 */
[----:B------:R-:W3:Y:S01]  /*0e00*/  LDG.E R18, desc[UR10][R18.64] ;  /* 0x0000000a12127981 */ /* 0x000ee2000c1e1900 */
[----:B0-----:R-:W-:-:S05]  /*0e10*/  IMAD.WIDE R20, R20, 0x4, R6 ;  /* 0x0000000414147825 */ /* 0x001fca00078e0206 */
[----:B------:R0:W5:Y:S01]  /*0e20*/  LDG.E R4, desc[UR10][R20.64] ;  /* 0x0000000a14047981 */ /* 0x000162000c1e1900 */
[----:B------:R-:W-:Y:S01]  /*0e30*/  BSSY.RECONVERGENT B0, `(.L_x_8) ;  /* 0x0000013000007945 */ /* 0x000fe20003800200 */
        /* <DEDUP_REMOVED lines=14> */
[----:B------:R-:W-:Y:S02]  /*0f20*/  MOV R2, R6 ;  /* 0x0000000600027202 */ /* 0x000fe40000000f00 */
[----:B------:R-:W-:-:S07]  /*0f30*/  MOV R7, 0xf50 ;  /* 0x00000f5000077802 */ /* 0x000fce0000000f00 */
[----:B-----5:R-:W-:Y:S05]  /*0f40*/  CALL.REL.NOINC `($__internal_1_$__cuda_sm3x_div_rn_noftz_f32_slowpath) ;  /* 0x0000001c00547944 */ /* 0x020fea0003c00000 */
[----:B------:R-:W-:-:S07]  /*0f50*/  MOV R5, R0 ;  /* 0x0000000000057202 */ /* 0x000fce0000000f00 */
.L_x_9:
[----:B------:R-:W-:Y:S05]  /*0f60*/  BSYNC.RECONVERGENT B0 ;  /* 0x0000000000007941 */ /* 0x000fea0003800200 */
.L_x_8:
        /* <DEDUP_REMOVED lines=22> */
.L_x_10:
        /* <DEDUP_REMOVED lines=9> */
.L_x_7:
[----:B------:R-:W2:Y:S02]  /*1160*/  LDC R2, c[0x0][0x370] ;  /* 0x0000dc00ff027b82 */ /* 0x000ea40000000800 */
[----:B--2---:R-:W-:-:S04]  /*1170*/  IADD3 R6, PT, PT, R2, -0x2, RZ ;  /* 0xfffffffe02067810 */ /* 0x004fc80007ffe0ff */
[----:B------:R-:W-:-:S13]  /*1180*/  ISETP.NE.AND P0, PT, R6, UR6, PT ;  /* 0x0000000606007c0c */ /* 0x000fda000bf05270 */
[----:B------:R-:W-:Y:S05]  /*1190*/  @P0 BRA `(.L_x_11) ;  /* 0x00000004006c0947 */ /* 0x000fea0003800000 */
[----:B------:R-:W2:Y:S01]  /*11a0*/  LDC.64 R4, c[0x0][0x3a8] ;  /* 0x0000ea00ff047b82 */ /* 0x000ea20000000a00 */
[----:B------:R-:W-:-:S07]  /*11b0*/  UIADD3 UR5, UPT, UPT, UR6, -0x1, URZ ;  /* 0xffffffff06057890 */ /* 0x000fce000fffe0ff */
[----:B------:R-:W3:Y:S08]  /*11c0*/  LDC.64 R2, c[0x0][0x3b0] ;  /* 0x0000ec00ff027b82 */ /* 0x000ef00000000a00 */
[----:B------:R-:W4:Y:S08]  /*11d0*/  LDC.64 R14, c[0x0][0x388] ;  /* 0x0000e200ff0e7b82 */ /* 0x000f300000000a00 */
[----:B------:R-:W0:Y:S01]  /*11e0*/  LDC.64 R12, c[0x0][0x390] ;  /* 0x0000e400ff0c7b82 */ /* 0x000e220000000a00 */
[----:B--2---:R-:W-:-:S02]  /*11f0*/  IMAD R6, R9, R4, R4 ;  /* 0x0000000409067224 */ /* 0x004fc400078e0204 */
[----:B------:R-:W-:Y:S02]  /*1200*/  IMAD R19, R9, R4, RZ ;  /* 0x0000000409137224 */ /* 0x000fe400078e02ff */
[C---:B------:R-:W-:Y:S02]  /*1210*/  IMAD R7, R5.reuse, UR5, R6 ;  /* 0x0000000505077c24 */ /* 0x040fe4000f8e0206 */
[C---:B------:R-:W-:Y:S01]  /*1220*/  IMAD R17, R5.reuse, UR5, R19 ;  /* 0x0000000505117c24 */ /* 0x040fe2000f8e0213 */
[----:B------:R-:W2:Y:S01]  /*1230*/  LDC.64 R10, c[0x0][0x398] ;  /* 0x0000e600ff0a7b82 */ /* 0x000ea20000000a00 */
[----:B------:R-:W-:Y:S02]  /*1240*/  IMAD R8, R5, UR5, -R5 ;  /* 0x0000000505087c24 */ /* 0x000fe4000f8e0a05 */
[C---:B---3--:R-:W-:Y:S02]  /*1250*/  IMAD R23, R2.reuse, UR7, R7 ;  /* 0x0000000702177c24 */ /* 0x048fe4000f8e0207 */
[----:B------:R-:W-:Y:S01]  /*1260*/  IMAD R18, R2, UR7, R17 ;  /* 0x0000000702127c24 */ /* 0x000fe2000f8e0211 */
[----:B------:R-:W-:-:S02]  /*1270*/  IADD3 R19, PT, PT, R19, R8, RZ ;  /* 0x0000000813137210 */ /* 0x000fc40007ffe0ff */
[----:B------:R-:W3:Y:S01]  /*1280*/  LDC.64 R6, c[0x0][0x3a0] ;  /* 0x0000e800ff067b82 */ /* 0x000ee20000000a00 */
[----:B----4-:R-:W-:-:S04]  /*1290*/  IMAD.WIDE R22, R23, 0x4, R14 ;  /* 0x0000000417167825 */ /* 0x010fc800078e020e */
[----:B------:R-:W-:Y:S01]  /*12a0*/  IMAD.WIDE R24, R18, 0x4, R14 ;  /* 0x0000000412187825 */ /* 0x000fe200078e020e */
[----:B-1----:R-:W4:Y:S03]  /*12b0*/  LDG.E R8, desc[UR10][R22.64] ;  /* 0x0000000a16087981 */ /* 0x002f26000c1e1900 */
[----:B------:R-:W-:Y:S01]  /*12c0*/  IMAD R19, R2, UR7, R19 ;  /* 0x0000000702137c24 */ /* 0x000fe2000f8e0213 */
[----:B------:R-:W4:Y:S01]  /*12d0*/  LDG.E R15, desc[UR10][R24.64] ;  /* 0x0000000a180f7981 */ /* 0x000f22000c1e1900 */
[----:B0-----:R-:W-:-:S04]  /*12e0*/  IMAD.WIDE R26, R18, 0x4, R12 ;  /* 0x00000004121a7825 */ /* 0x001fc800078e020c */
[----:B------:R-:W-:Y:S01]  /*12f0*/  IMAD R16, R2, UR7, -R2 ;  /* 0x0000000702107c24 */ /* 0x000fe2000f8e0a02 */
[----:B------:R-:W4:Y:S01]  /*1300*/  LDG.E R14, desc[UR10][R26.64] ;  /* 0x0000000a1a0e7981 */ /* 0x000f22000c1e1900 */
[----:B------:R-:W-:-:S03]  /*1310*/  IMAD.WIDE R20, R19, 0x4, R12 ;  /* 0x0000000413147825 */ /* 0x000fc600078e020c */
[----:B------:R-:W-:Y:S01]  /*1320*/  IADD3 R17, PT, PT, R16, R17, RZ ;  /* 0x0000001110117210 */ /* 0x000fe20007ffe0ff */
[C-C-:B--2---:R-:W-:Y:S01]  /*1330*/  IMAD.WIDE R12, R18.reuse, 0x4, R10.reuse ;  /* 0x00000004120c7825 */ /* 0x144fe200078e020a */
[----:B------:R-:W2:Y:S03]  /*1340*/  LDG.E R19, desc[UR10][R20.64] ;  /* 0x0000000a14137981 */ /* 0x000ea6000c1e1900 */
[----:B------:R-:W-:Y:S02]  /*1350*/  IMAD.WIDE R16, R17, 0x4, R10 ;  /* 0x0000000411107825 */ /* 0x000fe400078e020a */
[----:B------:R-:W2:Y:S01]  /*1360*/  LDG.E R12, desc[UR10][R12.64] ;  /* 0x0000000a0c0c7981 */ /* 0x000ea2000c1e1900 */
[----:B------:R-:W0:Y:S01]  /*1370*/  LDC.64 R10, c[0x0][0x380] ;  /* 0x0000e000ff0a7b82 */ /* 0x000e220000000a00 */
[----:B---3--:R-:W-:Y:S02]  /*1380*/  IMAD.WIDE R6, R18, 0x4, R6 ;  /* 0x0000000412067825 */ /* 0x008fe400078e0206 */
[----:B------:R-:W3:Y:S04]  /*1390*/  LDG.E R17, desc[UR10][R16.64] ;  /* 0x0000000a10117981 */ /* 0x000ee8000c1e1900 */
[----:B------:R-:W3:Y:S01]  /*13a0*/  LDG.E R7, desc[UR10][R6.64] ;  /* 0x0000000a06077981 */ /* 0x000ee2000c1e1900 */
[----:B------:R-:W-:-:S04]  /*13b0*/  IMAD R5, R5, UR6, R5 ;  /* 0x0000000605057c24 */ /* 0x000fc8000f8e0205 */
[----:B------:R-:W-:-:S04]  /*13c0*/  IMAD R5, R9, R4, R5 ;  /* 0x0000000409057224 */ /* 0x000fc800078e0205 */
[----:B------:R-:W-:-:S04]  /*13d0*/  IMAD R5, R2, UR7, R5 ;  /* 0x0000000702057c24 */ /* 0x000fc8000f8e0205 */
[----:B0-----:R-:W-:-:S06]  /*13e0*/  IMAD.WIDE R4, R5, 0x4, R10 ;  /* 0x0000000405047825 */ /* 0x001fcc00078e020a */
[----:B------:R0:W5:Y:S01]  /*13f0*/  LDG.E R4, desc[UR10][R4.64] ;  /* 0x0000000a04047981 */ /* 0x000162000c1e1900 */
[----:B------:R-:W1:Y:S01]  /*1400*/  MUFU.RCP R2, R3 ;  /* 0x0000000300027308 */ /* 0x000e620000001000 */
[----:B------:R-:W-:Y:S01]  /*1410*/  BSSY.RECONVERGENT B0, `(.L_x_12) ;  /* 0x0000012000007945 */ /* 0x000fe20003800200 */
[----:B-1----:R-:W-:-:S04]  /*1420*/  FFMA R9, R2, -R3, 1 ;  /* 0x3f80000002097423 */ /* 0x002fc80000000803 */
[----:B------:R-:W-:Y:S01]  /*1430*/  FFMA R2, R2, R9, R2 ;  /* 0x0000000902027223 */ /* 0x000fe20000000002 */
[----:B----4-:R-:W-:-:S04]  /*1440*/  FADD R15, R8, -R15 ;  /* 0x8000000f080f7221 */ /* 0x010fc80000000000 */
[----:B------:R-:W-:-:S04]  /*1450*/  FADD R14, R15, R14 ;  /* 0x0000000e0f0e7221 */ /* 0x000fc80000000000 */
[----:B--2---:R-:W-:-:S04]  /*1460*/  FADD R19, R14, -R19 ;  /* 0x800000130e137221 */ /* 0x004fc80000000000 */
[----:B------:R-:W-:-:S04]  /*1470*/  FADD R12, R19, R12 ;  /* 0x0000000c130c7221 */ /* 0x000fc80000000000 */
[----:B---3--:R-:W-:-:S04]  /*1480*/  FADD R12, R12, -R17 ;  /* 0x800000110c0c7221 */ /* 0x008fc80000000000 */
[----:B------:R-:W-:-:S04]  /*1490*/  FMUL R12, R12, R7 ;  /* 0x000000070c0c7220 */ /* 0x000fc80000400000 */
[----:B------:R-:W1:Y:S01]  /*14a0*/  FCHK P0, R12, R3 ;  /* 0x000000030c007302 */ /* 0x000e620000000000 */
        /* <DEDUP_REMOVED lines=8> */
.L_x_13:
[----:B------:R-:W-:Y:S05]  /*1530*/  BSYNC.RECONVERGENT B0 ;  /* 0x0000000000007941 */ /* 0x000fea0003800200 */
.L_x_12:
        /* <DEDUP_REMOVED lines=22> */
.L_x_14:
[----:B------:R-:W0:Y:S01]  /*16a0*/  LDC.64 R2, c[0x0][0x380] ;  /* 0x0000e000ff027b82 */ /* 0x000e220000000a00 */
[----:B------:R-:W1:Y:S02]  /*16b0*/  LDCU UR5, c[0x0][0x3ac] ;  /* 0x00007580ff0577ac */ /* 0x000e640008000800 */
[----:B-1----:R-:W-:-:S05]  /*16c0*/  IADD3 R5, PT, PT, R18, UR5, RZ ;  /* 0x0000000512057c10 */ /* 0x002fca000fffe0ff */
        /* <DEDUP_REMOVED lines=8> */
.L_x_11:
[----:B------:R-:W-:-:S09]  /*1750*/  UISETP.NE.AND UP0, UPT, UR7, 0x1, UPT ;  /* 0x000000010700788c */ /* 0x000fd2000bf05270 */
[----:B------:R-:W-:Y:S05]  /*1760*/  BRA.U UP0, `(.L_x_15) ;  /* 0x0000000500587547 */ /* 0x000fea000b800000 */
[----:B------:R-:W2:Y:S08]  /*1770*/  LDC.64 R6, c[0x0][0x3a8] ;  /* 0x0000ea00ff067b82 */ /* 0x000eb00000000a00 */
[----:B------:R-:W3:Y:S08]  /*1780*/  LDC.64 R2, c[0x0][0x3b0] ;  /* 0x0000ec00ff027b82 */ /* 0x000ef00000000a00 */
[----:B------:R-:W4:Y:S08]  /*1790*/  LDC.64 R18, c[0x0][0x388] ;  /* 0x0000e200ff127b82 */ /* 0x000f300000000a00 */
[----:B------:R-:W0:Y:S01]  /*17a0*/  LDC.64 R14, c[0x0][0x390] ;  /* 0x0000e400ff0e7b82 */ /* 0x000e220000000a00 */
[----:B--2---:R-:W-:-:S02]  /*17b0*/  IMAD R17, R9, R6, RZ ;  /* 0x0000000609117224 */ /* 0x004fc400078e02ff */
[C---:B------:R-:W-:Y:S02]  /*17c0*/  IMAD R4, R7.reuse, UR6, -R7 ;  /* 0x0000000607047c24 */ /* 0x040fe4000f8e0a07 */
[----:B------:R-:W-:-:S03]  /*17d0*/  IMAD R13, R7, UR6, R17 ;  /* 0x00000006070d7c24 */ /* 0x000fc6000f8e0211 */
[----:B------:R-:W2:Y:S01]  /*17e0*/  LDC.64 R8, c[0x0][0x398] ;  /* 0x0000e600ff087b82 */ /* 0x000ea20000000a00 */
[----:B------:R-:W-:Y:S02]  /*17f0*/  IADD3 R17, PT, PT, R17, R4, RZ ;  /* 0x0000000411117210 */ /* 0x000fe40007ffe0ff */
[----:B---3--:R-:W-:-:S04]  /*1800*/  LEA R11, R2, R13, 0x1 ;  /* 0x0000000d020b7211 */ /* 0x008fc800078e08ff */
[C---:B------:R-:W-:Y:S01]  /*1810*/  IADD3 R5, PT, PT, R11.reuse, R6, RZ ;  /* 0x000000060b057210 */ /* 0x040fe20007ffe0ff */
[--C-:B----4-:R-:W-:Y:S01]  /*1820*/  IMAD.WIDE R20, R11, 0x4, R18.reuse ;  /* 0x000000040b147825 */ /* 0x110fe200078e0212 */
[----:B------:R-:W3:Y:S03]  /*1830*/  LDC.64 R6, c[0x0][0x3a0] ;  /* 0x0000e800ff067b82 */ /* 0x000ee60000000a00 */
[----:B------:R-:W-:Y:S01]  /*1840*/  IMAD.WIDE R18, R5, 0x4, R18 ;  /* 0x0000000405127825 */ /* 0x000fe200078e0212 */
[----:B------:R-:W-:Y:S01]  /*1850*/  LEA R4, R2, R17, 0x1 ;  /* 0x0000001102047211 */ /* 0x000fe200078e08ff */
[----:B-1----:R-:W4:Y:S02]  /*1860*/  LDG.E R5, desc[UR10][R20.64] ;  /* 0x0000000a14057981 */ /* 0x002f24000c1e1900 */
[C-C-:B0-----:R-:W-:Y:S02]  /*1870*/  IMAD.WIDE R22, R11.reuse, 0x4, R14.reuse ;  /* 0x000000040b167825 */ /* 0x141fe400078e020e */
[----:B------:R0:W4:Y:S02]  /*1880*/  LDG.E R10, desc[UR10][R18.64] ;  /* 0x0000000a120a7981 */ /* 0x000124000c1e1900 */
[----:B------:R-:W-:Y:S01]  /*1890*/  IMAD.WIDE R24, R4, 0x4, R14 ;  /* 0x0000000404187825 */ /* 0x000fe200078e020e */
[C---:B------:R-:W-:Y:S01]  /*18a0*/  IADD3 R17, PT, PT, R11.reuse, -R2, RZ ;  /* 0x800000020b117210 */ /* 0x040fe20007ffe0ff */
[----:B------:R-:W4:Y:S02]  /*18b0*/  LDG.E R12, desc[UR10][R22.64] ;  /* 0x0000000a160c7981 */ /* 0x000f24000c1e1900 */
[----:B--2---:R-:W-:-:S02]  /*18c0*/  IMAD.WIDE R14, R11, 0x4, R8 ;  /* 0x000000040b0e7825 */ /* 0x004fc400078e0208 */
[----:B------:R-:W2:Y:S02]  /*18d0*/  LDG.E R2, desc[UR10][R24.64] ;  /* 0x0000000a18027981 */ /* 0x000ea4000c1e1900 */
[----:B------:R-:W-:Y:S02]  /*18e0*/  IMAD.WIDE R16, R17, 0x4, R8 ;  /* 0x0000000411107825 */ /* 0x000fe400078e0208 */
[----:B------:R-:W2:Y:S01]  /*18f0*/  LDG.E R15, desc[UR10][R14.64] ;  /* 0x0000000a0e0f7981 */ /* 0x000ea2000c1e1900 */
[----:B------:R-:W1:Y:S01]  /*1900*/  LDC.64 R8, c[0x0][0x380] ;  /* 0x0000e000ff087b82 */ /* 0x000e620000000a00 */
[----:B---3--:R-:W-:Y:S02]  /*1910*/  IMAD.WIDE R6, R11, 0x4, R6 ;  /* 0x000000040b067825 */ /* 0x008fe400078e0206 */
[----:B------:R-:W3:Y:S04]  /*1920*/  LDG.E R17, desc[UR10][R16.64] ;  /* 0x0000000a10117981 */ /* 0x000ee8000c1e1900 */
[----:B------:R-:W3:Y:S01]  /*1930*/  LDG.E R7, desc[UR10][R6.64] ;  /* 0x0000000a06077981 */ /* 0x000ee2000c1e1900 */
[----:B-1----:R-:W-:-:S05]  /*1940*/  IMAD.WIDE R8, R13, 0x4, R8 ;  /* 0x000000040d087825 */ /* 0x002fca00078e0208 */
[----:B------:R1:W5:Y:S01]  /*1950*/  LDG.E R20, desc[UR10][R8.64] ;  /* 0x0000000a08147981 */ /* 0x000362000c1e1900 */
[----:B0-----:R-:W0:Y:S01]  /*1960*/  MUFU.RCP R18, R3 ;  /* 0x0000000300127308 */ /* 0x001e220000001000 */
[----:B------:R-:W-:Y:S01]  /*1970*/  BSSY.RECONVERGENT B0, `(.L_x_16) ;  /* 0x0000012000007945 */ /* 0x000fe20003800200 */
[----:B----4-:R-:W-:-:S04]  /*1980*/  FADD R5, R10, -R5 ;  /* 0x800000050a057221 */ /* 0x010fc80000000000 */
[----:B------:R-:W-:-:S04]  /*1990*/  FADD R5, R5, R12 ;  /* 0x0000000c05057221 */ /* 0x000fc80000000000 */
[----:B--2---:R-:W-:-:S04]  /*19a0*/  FADD R2, R5, -R2 ;  /* 0x8000000205027221 */ /* 0x004fc80000000000 */
[----:B------:R-:W-:-:S04]  /*19b0*/  FADD R2, R2, R15 ;  /* 0x0000000f02027221 */ /* 0x000fc80000000000 */
[----:B---3--:R-:W-:-:S04]  /*19c0*/  FADD R2, R2, -R17 ;  /* 0x8000001102027221 */ /* 0x008fc80000000000 */
[----:B------:R-:W-:Y:S01]  /*19d0*/  FMUL R10, R2, R7 ;  /* 0x00000007020a7220 */ /* 0x000fe20000400000 */
[----:B0-----:R-:W-:-:S03]  /*19e0*/  FFMA R5, R18, -R3, 1 ;  /* 0x3f80000012057423 */ /* 0x001fc60000000803 */
[----:B------:R-:W0:Y:S01]  /*19f0*/  FCHK P0, R10, R3 ;  /* 0x000000030a007302 */ /* 0x000e220000000000 */
        /* <DEDUP_REMOVED lines=9> */
.L_x_17:
[----:B------:R-:W-:Y:S05]  /*1a90*/  BSYNC.RECONVERGENT B0 ;  /* 0x0000000000007941 */ /* 0x000fea0003800200 */
.L_x_16:
[----:B------:R-:W0:Y:S01]  /*1aa0*/  LDC.64 R18, c[0x0][0x380] ;  /* 0x0000e000ff127b82 */ /* 0x000e220000000a00 */
[----:B------:R-:W1:Y:S02]  /*1ab0*/  LDCU.64 UR12, c[0x0][0x3b0] ;  /* 0x00007600ff0c77ac */ /* 0x000e640008000a00 */
[----:B-1----:R-:W-:-:S05]  /*1ac0*/  IADD3 R3, PT, PT, R4, -UR12, RZ ;  /* 0x8000000c04037c10 */ /* 0x002fca000fffe0ff */
[----:B0-----:R-:W-:-:S05]  /*1ad0*/  IMAD.WIDE R18, R3, 0x4, R18 ;  /* 0x0000000403127825 */ /* 0x001fca00078e0212 */
[----:B------:R-:W2:Y:S01]  /*1ae0*/  LDG.E R16, desc[UR10][R18.64] ;  /* 0x0000000a12107981 */ /* 0x000ea2000c1e1900 */
[----:B------:R-:W0:Y:S01]  /*1af0*/  F2F.F64.F32 R12, UR13 ;  /* 0x0000000d000c7d10 */ /* 0x000e220008201800 */
[----:B------:R-:W-:Y:S01]  /*1b00*/  MOV R2, 0x1 ;  /* 0x0000000100027802 */ /* 0x000fe20000000f00 */
[----:B-----5:R-:W-:Y:S01]  /*1b10*/  FADD R20, R20, -R5 ;  /* 0x8000000514147221 */ /* 0x020fe20000000000 */
        /* <DEDUP_REMOVED lines=13> */
[----:B------:R-:W-:Y:S01]  /*1bf0*/  FSETP.GT.AND P0, PT, |R0|, 1.469367938527859385e-39, PT ;  /* 0x001000000000780b */ /* 0x000fe20003f04200 */
[----:B--2---:R-:W0:-:S12]  /*1c00*/  F2F.F64.F32 R16, R16 ;  /* 0x0000001000107310 */ /* 0x004e180000201800 */
[----:B------:R-:W-:Y:S05]  /*1c10*/  @P0 BRA P1, `(.L_x_18) ;  /* 0x0000000000080947 */ /* 0x000fea0000800000 */
[----:B------:R-:W-:-:S07]  /*1c20*/  MOV R0, 0x1c40 ;  /* 0x00001c4000007802 */ /* 0x000fce0000000f00 */
[----:B0-----:R-:W-:Y:S05]  /*1c30*/  CALL.REL.NOINC `($__internal_0_$__cuda_sm20_div_rn_f64_full) ;  /* 0x0000000800a87944 */ /* 0x001fea0003c00000 */
.L_x_18:
[----:B------:R-:W1:Y:S02]  /*1c40*/  LDC R3, c[0x0][0x3ac] ;  /* 0x0000eb00ff037b82 */ /* 0x000e640000000800 */
[----:B-1----:R-:W-:-:S05]  /*1c50*/  IMAD.WIDE R18, R3, 0x4, R18 ;  /* 0x0000000403127825 */ /* 0x002fca00078e0212 */
[----:B------:R-:W2:Y:S02]  /*1c60*/  LDG.E R3, desc[UR10][R18.64] ;  /* 0x0000000a12037981 */ /* 0x000ea4000c1e1900 */
[----:B--2---:R-:W-:-:S04]  /*1c70*/  FADD R20, R20, -R3 ;  /* 0x8000000314147221 */ /* 0x004fc80000000000 */
[----:B------:R-:W0:Y:S02]  /*1c80*/  F2F.F64.F32 R2, R20 ;  /* 0x0000001400027310 */ /* 0x000e240000201800 */
[----:B0-----:R-:W-:-:S10]  /*1c90*/  DFMA R2, R2, R22, R16 ;  /* 0x000000160202722b */ /* 0x001fd40000000010 */
[----:B------:R-:W0:Y:S02]  /*1ca0*/  F2F.F32.F64 R3, R2 ;  /* 0x0000000200037310 */ /* 0x000e240000301000 */
[----:B0-----:R-:W-:Y:S01]  /*1cb0*/  STG.E desc[UR10][R18.64], R3 ;  /* 0x0000000312007986 */ /* 0x001fe2000c10190a */
[----:B------:R-:W-:Y:S05]  /*1cc0*/  EXIT ;  /* 0x000000000000794d */ /* 0x000fea0003800000 */
.L_x_15:
[----:B------:R-:W-:-:S13]  /*1cd0*/  ISETP.NE.AND P0, PT, R5, UR7, PT ;  /* 0x0000000705007c0c */ /* 0x000fda000bf05270 */
[----:B------:R-:W-:Y:S05]  /*1ce0*/  @P0 BRA `(.L_x_19) ;  /* 0x0000000400780947 */ /* 0x000fea0003800000 */
[----:B------:R-:W2:Y:S01]  /*1cf0*/  LDC.64 R6, c[0x0][0x3a8] ;  /* 0x0000ea00ff067b82 */ /* 0x000ea20000000a00 */
[----:B------:R-:W-:-:S07]  /*1d00*/  UIADD3 UR5, UPT, UPT, UR7, -0x1, URZ ;  /* 0xffffffff07057890 */ /* 0x000fce000fffe0ff */
[----:B------:R-:W3:Y:S08]  /*1d10*/  LDC.64 R2, c[0x0][0x3b0] ;  /* 0x0000ec00ff027b82 */ /* 0x000ef00000000a00 */
[----:B------:R-:W4:Y:S08]  /*1d20*/  LDC.64 R20, c[0x0][0x388] ;  /* 0x0000e200ff147b82 */ /* 0x000f300000000a00 */
[----:B------:R-:W0:Y:S01]  /*1d30*/  LDC.64 R12, c[0x0][0x390] ;  /* 0x0000e400ff0c7b82 */ /* 0x000e220000000a00 */
[----:B--2---:R-:W-:-:S02]  /*1d40*/  IMAD R10, R9, R6, RZ ;  /* 0x00000006090a7224 */ /* 0x004fc400078e02ff */
[C---:B------:R-:W-:Y:S02]  /*1d50*/  IMAD R11, R7.reuse, UR6, -R7 ;  /* 0x00000006070b7c24 */ /* 0x040fe4000f8e0a07 */
[----:B------:R-:W-:-:S03]  /*1d60*/  IMAD R4, R7, UR6, R10 ;  /* 0x0000000607047c24 */ /* 0x000fc6000f8e020a */
[----:B------:R-:W2:Y:S01]  /*1d70*/  LDC.64 R8, c[0x0][0x398] ;  /* 0x0000e600ff087b82 */ /* 0x000ea20000000a00 */
[----:B---3--:R-:W-:Y:S01]  /*1d80*/  IMAD R19, R2, UR5, R4 ;  /* 0x0000000502137c24 */ /* 0x008fe2000f8e0204 */
[----:B------:R-:W-:-:S04]  /*1d90*/  IADD3 R27, PT, PT, R10, R11, RZ ;  /* 0x0000000b0a1b7210 */ /* 0x000fc80007ffe0ff */
[C---:B------:R-:W-:Y:S02]  /*1da0*/  IADD3 R5, PT, PT, R19.reuse, R6, RZ ;  /* 0x0000000613057210 */ /* 0x040fe40007ffe0ff */
[----:B------:R-:W3:Y:S01]  /*1db0*/  LDC.64 R6, c[0x0][0x3a0] ;  /* 0x0000e800ff067b82 */ /* 0x000ee20000000a00 */
[----:B----4-:R-:W-:-:S04]  /*1dc0*/  IMAD.WIDE R22, R19, 0x4, R20 ;  /* 0x0000000413167825 */ /* 0x010fc800078e0214 */
[----:B------:R-:W-:Y:S01]  /*1dd0*/  IMAD.WIDE R20, R5, 0x4, R20 ;  /* 0x0000000405147825 */ /* 0x000fe200078e0214 */
[----:B-1----:R-:W4:Y:S03]  /*1de0*/  LDG.E R10, desc[UR10][R22.64] ;  /* 0x0000000a160a7981 */ /* 0x002f26000c1e1900 */
[----:B------:R-:W-:Y:S01]  /*1df0*/  IMAD R27, R2, UR5, R27 ;  /* 0x00000005021b7c24 */ /* 0x000fe2000f8e021b */
[----:B------:R1:W4:Y:S01]  /*1e00*/  LDG.E R11, desc[UR10][R20.64] ;  /* 0x0000000a140b7981 */ /* 0x000322000c1e1900 */
[----:B0-----:R-:W-:-:S04]  /*1e10*/  IMAD.WIDE R24, R19, 0x4, R12 ;  /* 0x0000000413187825 */ /* 0x001fc800078e020c */
[----:B------:R-:W-:Y:S01]  /*1e20*/  IMAD R5, R2, UR5, -R2 ;  /* 0x0000000502057c24 */ /* 0x000fe2000f8e0a02 */
[----:B------:R-:W4:Y:S01]  /*1e30*/  LDG.E R16, desc[UR10][R24.64] ;  /* 0x0000000a18107981 */ /* 0x000f22000c1e1900 */
[----:B------:R-:W-:-:S03]  /*1e40*/  IMAD.WIDE R26, R27, 0x4, R12 ;  /* 0x000000041b1a7825 */ /* 0x000fc600078e020c */
[----:B------:R-:W-:Y:S01]  /*1e50*/  IADD3 R15, PT, PT, R4, R5, RZ ;  /* 0x00000005040f7210 */ /* 0x000fe20007ffe0ff */
[--C-:B--2---:R-:W-:Y:S01]  /*1e60*/  IMAD.WIDE R12, R19, 0x4, R8.reuse ;  /* 0x00000004130c7825 */ /* 0x104fe200078e0208 */
[----:B------:R-:W2:Y:S03]  /*1e70*/  LDG.E R17, desc[UR10][R26.64] ;  /* 0x0000000a1a117981 */ /* 0x000ea6000c1e1900 */
[----:B------:R-:W-:Y:S02]  /*1e80*/  IMAD.WIDE R14, R15, 0x4, R8 ;  /* 0x000000040f0e7825 */ /* 0x000fe400078e0208 */
[----:B------:R-:W2:Y:S01]  /*1e90*/  LDG.E R12, desc[UR10][R12.64] ;  /* 0x0000000a0c0c7981 */ /* 0x000ea2000c1e1900 */
[----:B------:R-:W0:Y:S01]  /*1ea0*/  LDC.64 R8, c[0x0][0x380] ;  /* 0x0000e000ff087b82 */ /* 0x000e220000000a00 */
[----:B---3--:R-:W-:Y:S02]  /*1eb0*/  IMAD.WIDE R6, R19, 0x4, R6 ;  /* 0x0000000413067825 */ /* 0x008fe400078e0206 */
[----:B------:R-:W3:Y:S04]  /*1ec0*/  LDG.E R15, desc[UR10][R14.64] ;  /* 0x0000000a0e0f7981 */ /* 0x000ee8000c1e1900 */
[----:B------:R-:W3:Y:S01]  /*1ed0*/  LDG.E R7, desc[UR10][R6.64] ;  /* 0x0000000a06077981 */ /* 0x000ee2000c1e1900 */
[----:B-1----:R-:W-:-:S05]  /*1ee0*/  IMAD R21, R2, UR7, R2 ;  /* 0x0000000702157c24 */ /* 0x002fca000f8e0202 */
[----:B------:R-:W-:-:S05]  /*1ef0*/  IADD3 R21, PT, PT, R4, R21, RZ ;  /* 0x0000001504157210 */ /* 0x000fca0007ffe0ff */
[----:B0-----:R-:W-:-:S05]  /*1f00*/  IMAD.WIDE R8, R21, 0x4, R8 ;  /* 0x0000000415087825 */ /* 0x001fca00078e0208 */
[----:B------:R0:W5:Y:S01]  /*1f10*/  LDG.E R18, desc[UR10][R8.64] ;  /* 0x0000000a08127981 */ /* 0x000162000c1e1900 */
[----:B------:R-:W1:Y:S01]  /*1f20*/  MUFU.RCP R2, R3 ;  /* 0x0000000300027308 */ /* 0x000e620000001000 */
[----:B------:R-:W-:Y:S01]  /*1f30*/  BSSY.RECONVERGENT B0, `(.L_x_20) ;  /* 0x0000012000007945 */ /* 0x000fe20003800200 */
[----:B----4-:R-:W-:-:S04]  /*1f40*/  FADD R11, R11, -R10 ;  /* 0x8000000a0b0b7221 */ /* 0x010fc80000000000 */
        /* <DEDUP_REMOVED lines=16> */
.L_x_21:
[----:B------:R-:W-:Y:S05]  /*2050*/  BSYNC.RECONVERGENT B0 ;  /* 0x0000000000007941 */ /* 0x000fea0003800200 */
.L_x_20:
[----:B------:R-:W0:Y:S01]  /*2060*/  LDC.64 R8, c[0x0][0x3b0] ;  /* 0x0000ec00ff087b82 */ /* 0x000e220000000a00 */
[----:B------:R-:W1:Y:S07]  /*2070*/  LDCU UR5, c[0x0][0x3ac] ;  /* 0x00007580ff0577ac */ /* 0x000e6e0008000800 */
[----:B------:R-:W2:Y:S01]  /*2080*/  LDC.64 R16, c[0x0][0x380] ;  /* 0x0000e000ff107b82 */ /* 0x000ea20000000a00 */
[----:B0-----:R-:W-:-:S04]  /*2090*/  LEA R5, R8, R5, 0x1 ;  /* 0x0000000508057211 */ /* 0x001fc800078e08ff */
[----:B-1----:R-:W-:-:S05]  /*20a0*/  IADD3 R5, PT, PT, R5, UR5, R4 ;  /* 0x0000000505057c10 */ /* 0x002fca000fffe004 */
[----:B--2---:R-:W-:-:S06]  /*20b0*/  IMAD.WIDE R16, R5, 0x4, R16 ;  /* 0x0000000405107825 */ /* 0x004fcc00078e0210 */
[----:B------:R-:W2:Y:S01]  /*20c0*/  LDG.E R16, desc[UR10][R16.64] ;  /* 0x0000000a10107981 */ /* 0x000ea2000c1e1900 */
[----:B------:R-:W0:Y:S01]  /*20d0*/  F2F.F64.F32 R12, R9 ;  /* 0x00000009000c7310 */ /* 0x000e220000201800 */
        /* <DEDUP_REMOVED lines=20> */
.L_x_22:
[----:B------:R-:W1:Y:S01]  /*2220*/  LDC.64 R2, c[0x0][0x380] ;  /* 0x0000e000ff027b82 */ /* 0x000e620000000a00 */
[----:B------:R-:W2:Y:S02]  /*2230*/  LDCU UR5, c[0x0][0x3b0] ;  /* 0x00007600ff0577ac */ /* 0x000ea40008000800 */
[----:B--2---:R-:W-:-:S05]  /*2240*/  IADD3 R19, PT, PT, R19, UR5, RZ ;  /* 0x0000000513137c10 */ /* 0x004fca000fffe0ff */
        /* <DEDUP_REMOVED lines=8> */
.L_x_19:
[----:B------:R-:W-:Y:S01]  /*22d0*/  UIADD3 UR5, UPT, UPT, UR8, -0x3, URZ ;  /* 0xfffffffd08057890 */ /* 0x000fe2000fffe0ff */
[----:B------:R-:W-:Y:S02]  /*22e0*/  IADD3 R2, PT, PT, R2, -0x3, RZ ;  /* 0xfffffffd02027810 */ /* 0x000fe40007ffe0ff */
[----:B------:R-:W-:-:S03]  /*22f0*/  IADD3 R3, PT, PT, R3, -0x3, RZ ;  /* 0xfffffffd03037810 */ /* 0x000fc60007ffe0ff */
[----:B------:R-:W-:-:S04]  /*2300*/  ISETP.GE.U32.AND P0, PT, R4, UR5, PT ;  /* 0x0000000504007c0c */ /* 0x000fc8000bf06070 */
[----:B------:R-:W-:-:S04]  /*2310*/  ISETP.EQ.OR P0, PT, RZ, UR6, P0 ;  /* 0x00000006ff007c0c */ /* 0x000fc80008702670 */
[----:B------:R-:W-:-:S04]  /*2320*/  ISETP.LT.U32.OR P0, PT, R2, UR6, P0 ;  /* 0x0000000602007c0c */ /* 0x000fc80008701470 */
[----:B------:R-:W-:-:S13]  /*2330*/  ISETP.LT.U32.OR P0, PT, R3, UR7, P0 ;  /* 0x0000000703007c0c */ /* 0x000fda0008701470 */
[----:B-1----:R-:W-:Y:S05]  /*2340*/  @P0 EXIT ;  /* 0x000000000000094d */ /* 0x002fea0003800000 */
[----:B------:R-:W1:Y:S08]  /*2350*/  LDC.64 R4, c[0x0][0x3a8] ;  /* 0x0000ea00ff047b82 */ /* 0x000e700000000a00 */
[----:B------:R-:W2:Y:S08]  /*2360*/  LDC.64 R2, c[0x0][0x3b0] ;  /* 0x0000ec00ff027b82 */ /* 0x000eb00000000a00 */
[----:B------:R-:W3:Y:S08]  /*2370*/  LDC.64 R12, c[0x0][0x388] ;  /* 0x0000e200ff0c7b82 */ /* 0x000ef00000000a00 */
[----:B------:R-:W4:Y:S01]  /*2380*/  LDC.64 R10, c[0x0][0x390] ;  /* 0x0000e400ff0a7b82 */ /* 0x000f220000000a00 */
[----:B-1----:R-:W-:-:S02]  /*2390*/  IMAD R6, R9, R4, R4 ;  /* 0x0000000409067224 */ /* 0x002fc400078e0204 */
[----:B------:R-:W-:Y:S02]  /*23a0*/  IMAD R14, R9, R4, RZ ;  /* 0x00000004090e7224 */ /* 0x000fe400078e02ff */
[C---:B------:R-:W-:Y:S02]  /*23b0*/  IMAD R7, R5.reuse, UR6, R6 ;  /* 0x0000000605077c24 */ /* 0x040fe4000f8e0206 */
[C---:B------:R-:W-:Y:S01]  /*23c0*/  IMAD R15, R5.reuse, UR6, R14 ;  /* 0x00000006050f7c24 */ /* 0x040fe2000f8e020e */
[----:B------:R-:W1:Y:S01]  /*23d0*/  LDC.64 R8, c[0x0][0x398] ;  /* 0x0000e600ff087b82 */ /* 0x000e620000000a00 */
[----:B------:R-:W-:Y:S02]  /*23e0*/  IMAD R5, R5, UR6, -R5 ;  /* 0x0000000605057c24 */ /* 0x000fe4000f8e0a05 */
[C---:B--2---:R-:W-:Y:S02]  /*23f0*/  IMAD R17, R2.reuse, UR7, R7 ;  /* 0x0000000702117c24 */ /* 0x044fe4000f8e0207 */
[----:B------:R-:W-:Y:S01]  /*2400*/  IMAD R4, R2, UR7, R15 ;  /* 0x0000000702047c24 */ /* 0x000fe2000f8e020f */
[----:B------:R-:W-:-:S02]  /*2410*/  IADD3 R21, PT, PT, R14, R5, RZ ;  /* 0x000000050e157210 */ /* 0x000fc40007ffe0ff */
[----:B------:R-:W2:Y:S01]  /*2420*/  LDC.64 R6, c[0x0][0x3a0] ;  /* 0x0000e800ff067b82 */ /* 0x000ea20000000a00 */
[----:B---3--:R-:W-:-:S04]  /*2430*/  IMAD.WIDE R16, R17, 0x4, R12 ;  /* 0x0000000411107825 */ /* 0x008fc800078e020c */
[----:B------:R-:W-:Y:S01]  /*2440*/  IMAD.WIDE R12, R4, 0x4, R12 ;  /* 0x00000004040c7825 */ /* 0x000fe200078e020c */
[----:B------:R-:W3:Y:S03]  /*2450*/  LDG.E R5, desc[UR10][R16.64] ;  /* 0x0000000a10057981 */ /* 0x000ee6000c1e1900 */
[----:B------:R-:W-:Y:S02]  /*2460*/  IMAD R21, R2, UR7, R21 ;  /* 0x0000000702157c24 */ /* 0x000fe4000f8e0215 */
[----:B----4-:R-:W-:Y:S01]  /*2470*/  IMAD.WIDE R18, R4, 0x4, R10 ;  /* 0x0000000404127825 */ /* 0x010fe200078e020a */
[----:B------:R-:W3:Y:S03]  /*2480*/  LDG.E R12, desc[UR10][R12.64] ;  /* 0x0000000a0c0c7981 */ /* 0x000ee6000c1e1900 */
[----:B------:R-:W-:-:S02]  /*2490*/  IMAD R2, R2, UR7, -R2 ;  /* 0x0000000702027c24 */ /* 0x000fc4000f8e0a02 */
[----:B------:R-:W-:Y:S01]  /*24a0*/  IMAD.WIDE R10, R21, 0x4, R10 ;  /* 0x00000004150a7825 */ /* 0x000fe200078e020a */
[----:B------:R-:W4:Y:S02]  /*24b0*/  LDG.E R18, desc[UR10][R18.64] ;  /* 0x0000000a12127981 */ /* 0x000f24000c1e1900 */
[----:B------:R-:W-:Y:S01]  /*24c0*/  IADD3 R21, PT, PT, R2, R15, RZ ;  /* 0x0000000f02157210 */ /* 0x000fe20007ffe0ff */
[C-C-:B-1----:R-:W-:Y:S02]  /*24d0*/  IMAD.WIDE R14, R4.reuse, 0x4, R8.reuse ;  /* 0x00000004040e7825 */ /* 0x142fe400078e0208 */
[----:B------:R1:W5:Y:S02]  /*24e0*/  LDG.E R10, desc[UR10][R10.64] ;  /* 0x0000000a0a0a7981 */ /* 0x000364000c1e1900 */
[----:B------:R-:W-:Y:S02]  /*24f0*/  IMAD.WIDE R8, R21, 0x4, R8 ;  /* 0x0000000415087825 */ /* 0x000fe400078e0208 */
[----:B------:R-:W5:Y:S02]  /*2500*/  LDG.E R14, desc[UR10][R14.64] ;  /* 0x0000000a0e0e7981 */ /* 0x000f64000c1e1900 */
[----:B--2---:R-:W-:-:S02]  /*2510*/  IMAD.WIDE R6, R4, 0x4, R6 ;  /* 0x0000000404067825 */ /* 0x004fc400078e0206 */
[----:B------:R-:W2:Y:S04]  /*2520*/  LDG.E R8, desc[UR10][R8.64] ;  /* 0x0000000a08087981 */ /* 0x000ea8000c1e1900 */
[----:B------:R-:W2:Y:S01]  /*2530*/  LDG.E R6, desc[UR10][R6.64] ;  /* 0x0000000a06067981 */ /* 0x000ea2000c1e1900 */
[----:B------:R-:W1:Y:S01]  /*2540*/  MUFU.RCP R2, R3 ;  /* 0x0000000300027308 */ /* 0x000e620000001000 */
[----:B------:R-:W-:Y:S01]  /*2550*/  BSSY.RECONVERGENT B0, `(.L_x_23) ;  /* 0x0000012000007945 */ /* 0x000fe20003800200 */
[----:B-1----:R-:W-:-:S04]  /*2560*/  FFMA R11, R2, -R3, 1 ;  /* 0x3f800000020b7423 */ /* 0x002fc80000000803 */
[----:B------:R-:W-:Y:S01]  /*2570*/  FFMA R2, R2, R11, R2 ;  /* 0x0000000b02027223 */ /* 0x000fe20000000002 */
[----:B---3--:R-:W-:-:S04]  /*2580*/  FADD R5, R5, -R12 ;  /* 0x8000000c05057221 */ /* 0x008fc80000000000 */
[----:B----4-:R-:W-:-:S04]  /*2590*/  FADD R5, R5, R18 ;  /* 0x0000001205057221 */ /* 0x010fc80000000000 */
[----:B-----5:R-:W-:-:S04]  /*25a0*/  FADD R5, R5, -R10 ;  /* 0x8000000a05057221 */ /* 0x020fc80000000000 */
[----:B------:R-:W-:-:S04]  /*25b0*/  FADD R5, R5, R14 ;  /* 0x0000000e05057221 */ /* 0x000fc80000000000 */
[----:B--2---:R-:W-:-:S04]  /*25c0*/  FADD R5, R5, -R8 ;  /* 0x8000000805057221 */ /* 0x004fc80000000000 */
[----:B------:R-:W-:-:S04]  /*25d0*/  FMUL R10, R5, R6 ;  /* 0x00000006050a7220 */ /* 0x000fc80000400000 */
[----:B------:R-:W1:Y:S01]  /*25e0*/  FCHK P0, R10, R3 ;  /* 0x000000030a007302 */ /* 0x000e620000000000 */
[----:B------:R-:W-:-:S04]  /*25f0*/  FFMA R5, R2, R10, RZ ;  /* 0x0000000a02057223 */ /* 0x000fc800000000ff */
[----:B------:R-:W-:-:S04]  /*2600*/  FFMA R6, R5, -R3, R10 ;  /* 0x8000000305067223 */ /* 0x000fc8000000000a */
[----:B------:R-:W-:Y:S01]  /*2610*/  FFMA R6, R2, R6, R5 ;  /* 0x0000000602067223 */ /* 0x000fe20000000005 */
[----:B-1----:R-:W-:Y:S06]  /*2620*/  @!P0 BRA `(.L_x_24) ;  /* 0x0000000000108947 */ /* 0x002fec0003800000 */
[----:B------:R-:W-:Y:S02]  /*2630*/  MOV R2, R10 ;  /* 0x0000000a00027202 */ /* 0x000fe40000000f00 */
[----:B------:R-:W-:-:S07]  /*2640*/  MOV R7, 0x2660 ;  /* 0x0000266000077802 */ /* 0x000fce0000000f00 */
[----:B0-----:R-:W-:Y:S05]  /*2650*/  CALL.REL.NOINC `($__internal_1_$__cuda_sm3x_div_rn_noftz_f32_slowpath) ;  /* 0x0000000400907944 */ /* 0x001fea0003c00000 */
[----:B------:R-:W-:-:S07]  /*2660*/  MOV R6, R0 ;  /* 0x0000000000067202 */ /* 0x000fce0000000f00 */
.L_x_24:
[----:B------:R-:W-:Y:S05]  /*2670*/  BSYNC.RECONVERGENT B0 ;  /* 0x0000000000007941 */ /* 0x000fea0003800200 */
.L_x_23:
[----:B------:R-:W1:Y:S02]  /*2680*/  LDC.64 R2, c[0x0][0x380] ;  /* 0x0000e000ff027b82 */ /* 0x000e640000000a00 */
[----:B-1----:R-:W-:-:S05]  /*2690*/  IMAD.WIDE R4, R4, 0x4, R2 ;  /* 0x0000000404047825 */ /* 0x002fca00078e0202 */
[----:B------:R-:W2:Y:S02]  /*26a0*/  LDG.E R3, desc[UR10][R4.64] ;  /* 0x0000000a04037981 */ /* 0x000ea4000c1e1900 */
[----:B--2---:R-:W-:-:S05]  /*26b0*/  FADD R3, R3, -R6 ;  /* 0x8000000603037221 */ /* 0x004fca0000000000 */
[----:B------:R-:W-:Y:S01]  /*26c0*/  STG.E desc[UR10][R4.64], R3 ;  /* 0x0000000304007986 */ /* 0x000fe2000c10190a */
[----:B------:R-:W-:Y:S05]  /*26d0*/  EXIT ;  /* 0x000000000000794d */ /* 0x000fea0003800000 */
        .weak           $__internal_0_$__cuda_sm20_div_rn_f64_full
        .type           $__internal_0_$__cuda_sm20_div_rn_f64_full,@function
        .size           $__internal_0_$__cuda_sm20_div_rn_f64_full,($__internal_1_$__cuda_sm3x_div_rn_noftz_f32_slowpath - $__internal_0_$__cuda_sm20_div_rn_f64_full)
$__internal_0_$__cuda_sm20_div_rn_f64_full:
[C---:B------:R-:W-:Y:S01]  /*26e0*/  FSETP.GEU.AND P0, PT, |R11|.reuse, 1.469367938527859385e-39, PT ;  /* 0x001000000b00780b */ /* 0x040fe20003f0e200 */
[----:B------:R-:W-:Y:S01]  /*26f0*/  BSSY.RECONVERGENT B0, `(.L_x_25) ;  /* 0x0000057000007945 */ /* 0x000fe20003800200 */
[----:B------:R-:W-:Y:S02]  /*2700*/  LOP3.LUT R8, R11, 0x800fffff, RZ, 0xc0, !PT ;  /* 0x800fffff0b087812 */ /* 0x000fe400078ec0ff */
[----:B------:R-:W-:Y:S02]  /*2710*/  MOV R24, 0x1 ;  /* 0x0000000100187802 */ /* 0x000fe40000000f00 */
[----:B------:R-:W-:Y:S02]  /*2720*/  LOP3.LUT R9, R8, 0x3ff00000, RZ, 0xfc, !PT ;  /* 0x3ff0000008097812 */ /* 0x000fe400078efcff */
[----:B------:R-:W-:Y:S02]  /*2730*/  MOV R8, R10 ;  /* 0x0000000a00087202 */ /* 0x000fe40000000f00 */
[----:B------:R-:W-:-:S02]  /*2740*/  FSETP.GEU.AND P2, PT, |R13|, 1.469367938527859385e-39, PT ;  /* 0x001000000d00780b */ /* 0x000fc40003f4e200 */
[----:B------:R-:W-:Y:S01]  /*2750*/  LOP3.LUT R2, R13, 0x7ff00000, RZ, 0xc0, !PT ;  /* 0x7ff000000d027812 */ /* 0x000fe200078ec0ff */
[----:B------:R-:W-:Y:S01]  /*2760*/  @!P0 DMUL R8, R10, 8.98846567431157953865e+307 ;  /* 0x7fe000000a088828 */ /* 0x000fe20000000000 */
[C---:B------:R-:W-:Y:S02]  /*2770*/  LOP3.LUT R5, R11.reuse, 0x7ff00000, RZ, 0xc0, !PT ;  /* 0x7ff000000b057812 */ /* 0x040fe400078ec0ff */
[----:B------:R-:W-:Y:S02]  /*2780*/  MOV R14, R12 ;  /* 0x0000000c000e7202 */ /* 0x000fe40000000f00 */
[----:B------:R-:W-:Y:S01]  /*2790*/  ISETP.GE.U32.AND P1, PT, R2, R5, PT ;  /* 0x000000050200720c */ /* 0x000fe20003f26070 */
[----:B------:R-:W0:Y:S04]  /*27a0*/  MUFU.RCP64H R25, R9 ;  /* 0x0000000900197308 */ /* 0x000e280000001800 */
[----:B------:R-:W-:-:S02]  /*27b0*/  @!P2 LOP3.LUT R3, R11, 0x7ff00000, RZ, 0xc0, !PT ;  /* 0x7ff000000b03a812 */ /* 0x000fc400078ec0ff */
[----:B------:R-:W-:Y:S02]  /*27c0*/  @!P2 MOV R22, RZ ;  /* 0x000000ff0016a202 */ /* 0x000fe40000000f00 */
[----:B------:R-:W-:Y:S02]  /*27d0*/  @!P2 ISETP.GE.U32.AND P3, PT, R2, R3, PT ;  /* 0x000000030200a20c */ /* 0x000fe40003f66070 */
[----:B------:R-:W-:Y:S02]  /*27e0*/  MOV R3, 0x1ca00000 ;  /* 0x1ca0000000037802 */ /* 0x000fe40000000f00 */
[----:B------:R-:W-:Y:S02]  /*27f0*/  @!P0 LOP3.LUT R5, R9, 0x7ff00000, RZ, 0xc0, !PT ;  /* 0x7ff0000009058812 */ /* 0x000fe400078ec0ff */
[----:B------:R-:W-:Y:S01]  /*2800*/  SEL R15, R3, 0x63400000, !P1 ;  /* 0x63400000030f7807 */ /* 0x000fe20004800000 */
[----:B0-----:R-:W-:-:S03]  /*2810*/  DFMA R6, R24, -R8, 1 ;  /* 0x3ff000001806742b */ /* 0x001fc60000000808 */
[----:B------:R-:W-:-:S05]  /*2820*/  LOP3.LUT R15, R15, 0x800fffff, R13, 0xf8, !PT ;  /* 0x800fffff0f0f7812 */ /* 0x000fca00078ef80d */
[----:B------:R-:W-:-:S08]  /*2830*/  DFMA R6, R6, R6, R6 ;  /* 0x000000060606722b */ /* 0x000fd00000000006 */
[----:B------:R-:W-:Y:S01]  /*2840*/  DFMA R24, R24, R6, R24 ;  /* 0x000000061818722b */ /* 0x000fe20000000018 */
[----:B------:R-:W-:-:S04]  /*2850*/  @!P2 SEL R7, R3, 0x63400000, !P3 ;  /* 0x634000000307a807 */ /* 0x000fc80005800000 */
[----:B------:R-:W-:-:S03]  /*2860*/  @!P2 LOP3.LUT R4, R7, 0x80000000, R13, 0xf8, !PT ;  /* 0x800000000704a812 */ /* 0x000fc600078ef80d */
[----:B------:R-:W-:Y:S01]  /*2870*/  DFMA R6, R24, -R8, 1 ;  /* 0x3ff000001806742b */ /* 0x000fe20000000808 */
[----:B------:R-:W-:Y:S02]  /*2880*/  @!P2 LOP3.LUT R23, R4, 0x100000, RZ, 0xfc, !PT ;  /* 0x001000000417a812 */ /* 0x000fe400078efcff */
[----:B------:R-:W-:-:S04]  /*2890*/  MOV R4, R2 ;  /* 0x0000000200047202 */ /* 0x000fc80000000f00 */
[----:B------:R-:W-:Y:S02]  /*28a0*/  @!P2 DFMA R14, R14, 2, -R22 ;  /* 0x400000000e0ea82b */ /* 0x000fe40000000816 */
[----:B------:R-:W-:-:S08]  /*28b0*/  DFMA R24, R24, R6, R24 ;  /* 0x000000061818722b */ /* 0x000fd00000000018 */
[----:B------:R-:W-:Y:S01]  /*28c0*/  @!P2 LOP3.LUT R4, R15, 0x7ff00000, RZ, 0xc0, !PT ;  /* 0x7ff000000f04a812 */ /* 0x000fe200078ec0ff */
[----:B------:R-:W-:-:S03]  /*28d0*/  DMUL R22, R24, R14 ;  /* 0x0000000e18167228 */ /* 0x000fc60000000000 */
[----:B------:R-:W-:-:S04]  /*28e0*/  IADD3 R6, PT, PT, R4, -0x1, RZ ;  /* 0xffffffff04067810 */ /* 0x000fc80007ffe0ff */
[----:B------:R-:W-:Y:S01]  /*28f0*/  ISETP.GT.U32.AND P0, PT, R6, 0x7feffffe, PT ;  /* 0x7feffffe0600780c */ /* 0x000fe20003f04070 */
[----:B------:R-:W-:Y:S01]  /*2900*/  DFMA R26, R22, -R8, R14 ;  /* 0x80000008161a722b */ /* 0x000fe2000000000e */
[----:B------:R-:W-:-:S04]  /*2910*/  IADD3 R6, PT, PT, R5, -0x1, RZ ;  /* 0xffffffff05067810 */ /* 0x000fc80007ffe0ff */
[----:B------:R-:W-:-:S03]  /*2920*/  ISETP.GT.U32.OR P0, PT, R6, 0x7feffffe, P0 ;  /* 0x7feffffe0600780c */ /* 0x000fc60000704470 */
[----:B------:R-:W-:-:S10]  /*2930*/  DFMA R6, R24, R26, R22 ;  /* 0x0000001a1806722b */ /* 0x000fd40000000016 */
[----:B------:R-:W-:Y:S05]  /*2940*/  @P0 BRA `(.L_x_26) ;  /* 0x0000000000700947 */ /* 0x000fea0003800000 */
[----:B------:R-:W-:-:S04]  /*2950*/  LOP3.LUT R5, R11, 0x7ff00000, RZ, 0xc0, !PT ;  /* 0x7ff000000b057812 */ /* 0x000fc800078ec0ff */
[CC--:B------:R-:W-:Y:S02]  /*2960*/  VIADDMNMX R4, R2.reuse, -R5.reuse, 0xb9600000, !PT ;  /* 0xb960000002047446 */ /* 0x0c0fe40007800905 */
[----:B------:R-:W-:Y:S02]  /*2970*/  ISETP.GE.U32.AND P0, PT, R2, R5, PT ;  /* 0x000000050200720c */ /* 0x000fe40003f06070 */
[----:B------:R-:W-:Y:S02]  /*2980*/  VIMNMX R4, PT, PT, R4, 0x46a00000, PT ;  /* 0x46a0000004047848 */ /* 0x000fe40003fe0100 */
[----:B------:R-:W-:-:S04]  /*2990*/  SEL R3, R3, 0x63400000, !P0 ;  /* 0x6340000003037807 */ /* 0x000fc80004000000 */
[----:B------:R-:W-:Y:S02]  /*29a0*/  IADD3 R3, PT, PT, -R3, R4, RZ ;  /* 0x0000000403037210 */ /* 0x000fe40007ffe1ff */
[----:B------:R-:W-:Y:S02]  /*29b0*/  MOV R4, RZ ;  /* 0x000000ff00047202 */ /* 0x000fe40000000f00 */
[----:B------:R-:W-:-:S06]  /*29c0*/  IADD3 R5, PT, PT, R3, 0x7fe00000, RZ ;  /* 0x7fe0000003057810 */ /* 0x000fcc0007ffe0ff */
[----:B------:R-:W-:-:S10]  /*29d0*/  DMUL R22, R6, R4 ;  /* 0x0000000406167228 */ /* 0x000fd40000000000 */
[----:B------:R-:W-:-:S13]  /*29e0*/  FSETP.GTU.AND P0, PT, |R23|, 1.469367938527859385e-39, PT ;  /* 0x001000001700780b */ /* 0x000fda0003f0c200 */
[----:B------:R-:W-:Y:S05]  /*29f0*/  @P0 BRA `(.L_x_27) ;  /* 0x0000000000980947 */ /* 0x000fea0003800000 */
[----:B------:R-:W-:-:S06]  /*2a00*/  DFMA R8, R6, -R8, R14 ;  /* 0x800000080608722b */ /* 0x000fcc000000000e */
[----:B------:R-:W-:-:S04]  /*2a10*/  MOV R8, RZ ;  /* 0x000000ff00087202 */ /* 0x000fc80000000f00 */
[C---:B------:R-:W-:Y:S02]  /*2a20*/  FSETP.NEU.AND P0, PT, R9.reuse, RZ, PT ;  /* 0x000000ff0900720b */ /* 0x040fe40003f0d000 */
[----:B------:R-:W-:-:S04]  /*2a30*/  LOP3.LUT R10, R9, 0x80000000, R11, 0x48, !PT ;  /* 0x80000000090a7812 */ /* 0x000fc800078e480b */
[----:B------:R-:W-:-:S07]  /*2a40*/  LOP3.LUT R9, R10, R5, RZ, 0xfc, !PT ;  /* 0x000000050a097212 */ /* 0x000fce00078efcff */
[----:B------:R-:W-:Y:S05]  /*2a50*/  @!P0 BRA `(.L_x_27) ;  /* 0x0000000000808947 */ /* 0x000fea0003800000 */
[C---:B------:R-:W-:Y:S02]  /*2a60*/  IADD3 R5, PT, PT, -R3.reuse, RZ, RZ ;  /* 0x000000ff03057210 */ /* 0x040fe40007ffe1ff */
[----:B------:R-:W-:Y:S02]  /*2a70*/  MOV R4, RZ ;  /* 0x000000ff00047202 */ /* 0x000fe40000000f00 */
[----:B------:R-:W-:-:S04]  /*2a80*/  IADD3 R3, PT, PT, -R3, -0x43300000, RZ ;  /* 0xbcd0000003037810 */ /* 0x000fc80007ffe1ff */
[----:B------:R-:W-:Y:S02]  /*2a90*/  DFMA R4, R22, -R4, R6 ;  /* 0x800000041604722b */ /* 0x000fe40000000006 */
[----:B------:R-:W-:-:S08]  /*2aa0*/  DMUL.RP R6, R6, R8 ;  /* 0x0000000806067228 */ /* 0x000fd00000008000 */
[----:B------:R-:W-:Y:S02]  /*2ab0*/  FSETP.NEU.AND P0, PT, |R5|, R3, PT ;  /* 0x000000030500720b */ /* 0x000fe40003f0d200 */
[----:B------:R-:W-:Y:S02]  /*2ac0*/  LOP3.LUT R10, R7, R10, RZ, 0x3c, !PT ;  /* 0x0000000a070a7212 */ /* 0x000fe400078e3cff */
[----:B------:R-:W-:Y:S02]  /*2ad0*/  FSEL R2, R6, R22, !P0 ;  /* 0x0000001606027208 */ /* 0x000fe40004000000 */
[----:B------:R-:W-:Y:S02]  /*2ae0*/  FSEL R23, R10, R23, !P0 ;  /* 0x000000170a177208 */ /* 0x000fe40004000000 */
[----:B------:R-:W-:Y:S01]  /*2af0*/  MOV R22, R2 ;  /* 0x0000000200167202 */ /* 0x000fe20000000f00 */
[----:B------:R-:W-:Y:S06]  /*2b00*/  BRA `(.L_x_27) ;  /* 0x0000000000547947 */ /* 0x000fec0003800000 */
.L_x_26:
[----:B------:R-:W-:-:S14]  /*2b10*/  DSETP.NAN.AND P0, PT, R12, R12, PT ;  /* 0x0000000c0c00722a */ /* 0x000fdc0003f08000 */
[----:B------:R-:W-:Y:S05]  /*2b20*/  @P0 BRA `(.L_x_28) ;  /* 0x0000000000440947 */ /* 0x000fea0003800000 */
[----:B------:R-:W-:-:S14]  /*2b30*/  DSETP.NAN.AND P0, PT, R10, R10, PT ;  /* 0x0000000a0a00722a */ /* 0x000fdc0003f08000 */
[----:B------:R-:W-:Y:S05]  /*2b40*/  @P0 BRA `(.L_x_29) ;  /* 0x0000000000300947 */ /* 0x000fea0003800000 */
[----:B------:R-:W-:Y:S02]  /*2b50*/  ISETP.NE.AND P0, PT, R4, R5, PT ;  /* 0x000000050400720c */ /* 0x000fe40003f05270 */
[----:B------:R-:W-:Y:S02]  /*2b60*/  MOV R22, 0x0 ;  /* 0x0000000000167802 */ /* 0x000fe40000000f00 */
[----:B------:R-:W-:-:S09]  /*2b70*/  MOV R23, 0xfff80000 ;  /* 0xfff8000000177802 */ /* 0x000fd20000000f00 */
[----:B------:R-:W-:Y:S05]  /*2b80*/  @!P0 BRA `(.L_x_27) ;  /* 0x0000000000348947 */ /* 0x000fea0003800000 */
[----:B------:R-:W-:Y:S02]  /*2b90*/  ISETP.NE.AND P0, PT, R4, 0x7ff00000, PT ;  /* 0x7ff000000400780c */ /* 0x000fe40003f05270 */
[----:B------:R-:W-:Y:S02]  /*2ba0*/  LOP3.LUT R23, R13, 0x80000000, R11, 0x48, !PT ;  /* 0x800000000d177812 */ /* 0x000fe400078e480b */
[----:B------:R-:W-:-:S13]  /*2bb0*/  ISETP.EQ.OR P0, PT, R5, RZ, !P0 ;  /* 0x000000ff0500720c */ /* 0x000fda0004702670 */
[----:B------:R-:W-:Y:S02]  /*2bc0*/  @P0 LOP3.LUT R2, R23, 0x7ff00000, RZ, 0xfc, !PT ;  /* 0x7ff0000017020812 */ /* 0x000fe400078efcff */
[----:B------:R-:W-:Y:S02]  /*2bd0*/  @!P0 MOV R22, RZ ;  /* 0x000000ff00168202 */ /* 0x000fe40000000f00 */
[----:B------:R-:W-:Y:S02]  /*2be0*/  @P0 MOV R22, RZ ;  /* 0x000000ff00160202 */ /* 0x000fe40000000f00 */
[----:B------:R-:W-:Y:S01]  /*2bf0*/  @P0 MOV R23, R2 ;  /* 0x0000000200170202 */ /* 0x000fe20000000f00 */
[----:B------:R-:W-:Y:S06]  /*2c00*/  BRA `(.L_x_27) ;  /* 0x0000000000147947 */ /* 0x000fec0003800000 */
.L_x_29:
[----:B------:R-:W-:Y:S02]  /*2c10*/  LOP3.LUT R23, R11, 0x80000, RZ, 0xfc, !PT ;  /* 0x000800000b177812 */ /* 0x000fe400078efcff */
[----:B------:R-:W-:Y:S01]  /*2c20*/  MOV R22, R10 ;  /* 0x0000000a00167202 */ /* 0x000fe20000000f00 */
[----:B------:R-:W-:Y:S06]  /*2c30*/  BRA `(.L_x_27) ;  /* 0x0000000000087947 */ /* 0x000fec0003800000 */
.L_x_28:
[----:B------:R-:W-:Y:S02]  /*2c40*/  LOP3.LUT R23, R13, 0x80000, RZ, 0xfc, !PT ;  /* 0x000800000d177812 */ /* 0x000fe400078efcff */
[----:B------:R-:W-:-:S07]  /*2c50*/  MOV R22, R12 ;  /* 0x0000000c00167202 */ /* 0x000fce0000000f00 */
.L_x_27:
[----:B------:R-:W-:Y:S05]  /*2c60*/  BSYNC.RECONVERGENT B0 ;  /* 0x0000000000007941 */ /* 0x000fea0003800200 */
.L_x_25:
[----:B------:R-:W-:Y:S01]  /*2c70*/  HFMA2 R3, -RZ, RZ, 0, 0 ;  /* 0x00000000ff037431 */ /* 0x000fe200000001ff */
[----:B------:R-:W-:-:S04]  /*2c80*/  MOV R2, R0 ;  /* 0x0000000000027202 */ /* 0x000fc80000000f00 */
[----:B------:R-:W-:Y:S05]  /*2c90*/  RET.REL.NODEC R2 `(_Z4cul2PfS_S_S_S_iiif) ;  /* 0xffffffd002d87950 */ /* 0x000fea0003c3ffff */
        .weak           $__internal_1_$__cuda_sm3x_div_rn_noftz_f32_slowpath
        .type           $__internal_1_$__cuda_sm3x_div_rn_noftz_f32_slowpath,@function
        .size           $__internal_1_$__cuda_sm3x_div_rn_noftz_f32_slowpath,(.L_x_73 - $__internal_1_$__cuda_sm3x_div_rn_noftz_f32_slowpath)
$__internal_1_$__cuda_sm3x_div_rn_noftz_f32_slowpath:
[----:B------:R-:W-:Y:S01]  /*2ca0*/  SHF.R.U32.HI R6, RZ, 0x17, R0 ;  /* 0x00000017ff067819 */ /* 0x000fe20000011600 */
[----:B------:R-:W-:Y:S01]  /*2cb0*/  BSSY.RECONVERGENT B1, `(.L_x_30) ;  /* 0x0000062000017945 */ /* 0x000fe20003800200 */
[----:B------:R-:W-:Y:S02]  /*2cc0*/  SHF.R.U32.HI R9, RZ, 0x17, R2 ;  /* 0x00000017ff097819 */ /* 0x000fe40000011602 */
[----:B------:R-:W-:Y:S02]  /*2cd0*/  LOP3.LUT R6, R6, 0xff, RZ, 0xc0, !PT ;  /* 0x000000ff06067812 */ /* 0x000fe400078ec0ff */
[----:B------:R-:W-:Y:S02]  /*2ce0*/  LOP3.LUT R9, R9, 0xff, RZ, 0xc0, !PT ;  /* 0x000000ff09097812 */ /* 0x000fe400078ec0ff */
[----:B------:R-:W-:Y:S02]  /*2cf0*/  IADD3 R8, PT, PT, R6, -0x1, RZ ;  /* 0xffffffff06087810 */ /* 0x000fe40007ffe0ff */
[----:B------:R-:W-:-:S02]  /*2d00*/  IADD3 R10, PT, PT, R9, -0x1, RZ ;  /* 0xffffffff090a7810 */ /* 0x000fc40007ffe0ff */
[----:B------:R-:W-:-:S04]  /*2d10*/  ISETP.GT.U32.AND P0, PT, R8, 0xfd, PT ;  /* 0x000000fd0800780c */ /* 0x000fc80003f04070 */
[----:B------:R-:W-:-:S13]  /*2d20*/  ISETP.GT.U32.OR P0, PT, R10, 0xfd, P0 ;  /* 0x000000fd0a00780c */ /* 0x000fda0000704470 */
[----:B------:R-:W-:Y:S01]  /*2d30*/  @!P0 MOV R3, RZ ;  /* 0x000000ff00038202 */ /* 0x000fe20000000f00 */
[----:B------:R-:W-:Y:S06]  /*2d40*/  @!P0 BRA `(.L_x_31) ;  /* 0x00000000005c8947 */ /* 0x000fec0003800000 */
[----:B------:R-:W-:Y:S02]  /*2d50*/  FSETP.GTU.FTZ.AND P0, PT, |R2|, +INF , PT ;  /* 0x7f8000000200780b */ /* 0x000fe40003f1c200 */
[----:B------:R-:W-:-:S04]  /*2d60*/  FSETP.GTU.FTZ.AND P1, PT, |R0|, +INF , PT ;  /* 0x7f8000000000780b */ /* 0x000fc80003f3c200 */
[----:B------:R-:W-:-:S13]  /*2d70*/  PLOP3.LUT P0, PT, P0, P1, PT, 0xf8, 0x8f ;  /* 0x00000000008f781c */ /* 0x000fda0000703f70 */
[----:B------:R-:W-:Y:S05]  /*2d80*/  @P0 BRA `(.L_x_32) ;  /* 0x00000004004c0947 */ /* 0x000fea0003800000 */
[----:B------:R-:W-:-:S13]  /*2d90*/  LOP3.LUT P0, RZ, R0, 0x7fffffff, R2, 0xc8, !PT ;  /* 0x7fffffff00ff7812 */ /* 0x000fda000780c802 */
[----:B------:R-:W-:Y:S05]  /*2da0*/  @!P0 BRA `(.L_x_33) ;  /* 0x00000004003c8947 */ /* 0x000fea0003800000 */
[----:B------:R-:W-:Y:S02]  /*2db0*/  FSETP.NEU.FTZ.AND P2, PT, |R2|, +INF , PT ;  /* 0x7f8000000200780b */ /* 0x000fe40003f5d200 */
[----:B------:R-:W-:Y:S02]  /*2dc0*/  FSETP.NEU.FTZ.AND P1, PT, |R0|, +INF , PT ;  /* 0x7f8000000000780b */ /* 0x000fe40003f3d200 */
[----:B------:R-:W-:-:S11]  /*2dd0*/  FSETP.NEU.FTZ.AND P0, PT, |R2|, +INF , PT ;  /* 0x7f8000000200780b */ /* 0x000fd60003f1d200 */
[----:B------:R-:W-:Y:S05]  /*2de0*/  @!P1 BRA !P2, `(.L_x_33) ;  /* 0x00000004002c9947 */ /* 0x000fea0005000000 */
[----:B------:R-:W-:-:S04]  /*2df0*/  LOP3.LUT P2, RZ, R2, 0x7fffffff, RZ, 0xc0, !PT ;  /* 0x7fffffff02ff7812 */ /* 0x000fc8000784c0ff */
[----:B------:R-:W-:-:S13]  /*2e00*/  PLOP3.LUT P1, PT, P1, P2, PT, 0x2f, 0xf2 ;  /* 0x0000000000f2781c */ /* 0x000fda0000f24577 */
[----:B------:R-:W-:Y:S05]  /*2e10*/  @P1 BRA `(.L_x_34) ;  /* 0x0000000400181947 */ /* 0x000fea0003800000 */
[----:B------:R-:W-:-:S04]  /*2e20*/  LOP3.LUT P1, RZ, R0, 0x7fffffff, RZ, 0xc0, !PT ;  /* 0x7fffffff00ff7812 */ /* 0x000fc8000782c0ff */
[----:B------:R-:W-:-:S13]  /*2e30*/  PLOP3.LUT P0, PT, P0, P1, PT, 0x2f, 0xf2 ;  /* 0x0000000000f2781c */ /* 0x000fda0000702577 */
[----:B------:R-:W-:Y:S05]  /*2e40*/  @P0 BRA `(.L_x_35) ;  /* 0x0000000400000947 */ /* 0x000fea0003800000 */
[----:B------:R-:W-:Y:S02]  /*2e50*/  ISETP.GE.AND P0, PT, R10, RZ, PT ;  /* 0x000000ff0a00720c */ /* 0x000fe40003f06270 */
[----:B------:R-:W-:-:S11]  /*2e60*/  ISETP.GE.AND P1, PT, R8, RZ, PT ;  /* 0x000000ff0800720c */ /* 0x000fd60003f26270 */
[----:B------:R-:W-:Y:S01]  /*2e70*/  @P0 MOV R3, RZ ;  /* 0x000000ff00030202 */ /* 0x000fe20000000f00 */
[----:B------:R-:W-:Y:S01]  /*2e80*/  @!P0 FFMA R2, R2, 1.84467440737095516160e+19, RZ ;  /* 0x5f80000002028823 */ /* 0x000fe200000000ff */
[----:B------:R-:W-:Y:S01]  /*2e90*/  @!P0 MOV R3, 0xffffffc0 ;  /* 0xffffffc000038802 */ /* 0x000fe20000000f00 */
[----:B------:R-:W-:-:S03]  /*2ea0*/  @!P1 FFMA R0, R0, 1.84467440737095516160e+19, RZ ;  /* 0x5f80000000009823 */ /* 0x000fc600000000ff */
[----:B------:R-:W-:-:S07]  /*2eb0*/  @!P1 IADD3 R3, PT, PT, R3, 0x40, RZ ;  /* 0x0000004003039810 */ /* 0x000fce0007ffe0ff */
.L_x_31:
[----:B------:R-:W-:Y:S01]  /*2ec0*/  LEA R11, R6, 0xc0800000, 0x17 ;  /* 0xc0800000060b7811 */ /* 0x000fe200078eb8ff */
[----:B------:R-:W-:Y:S01]  /*2ed0*/  BSSY.RECONVERGENT B2, `(.L_x_36) ;  /* 0x0000036000027945 */ /* 0x000fe20003800200 */
[----:B------:R-:W-:Y:S02]  /*2ee0*/  IADD3 R9, PT, PT, R9, -0x7f, RZ ;  /* 0xffffff8109097810 */ /* 0x000fe40007ffe0ff */
[----:B------:R-:W-:-:S03]  /*2ef0*/  IADD3 R8, PT, PT, -R11, R0, RZ ;  /* 0x000000000b087210 */ /* 0x000fc60007ffe1ff */
[C---:B------:R-:W-:Y:S01]  /*2f00*/  IMAD R0, R9.reuse, -0x800000, R2 ;  /* 0xff80000009007824 */ /* 0x040fe200078e0202 */
[----:B------:R0:W1:Y:S01]  /*2f10*/  MUFU.RCP R10, R8 ;  /* 0x00000008000a7308 */ /* 0x0000620000001000 */
[----:B------:R-:W-:Y:S01]  /*2f20*/  FADD.FTZ R13, -R8, -RZ ;  /* 0x800000ff080d7221 */ /* 0x000fe20000010100 */
[----:B0-----:R-:W-:-:S04]  /*2f30*/  IADD3 R8, PT, PT, R9, 0x7f, -R6 ;  /* 0x0000007f09087810 */ /* 0x001fc80007ffe806 */
[----:B------:R-:W-:Y:S01]  /*2f40*/  IADD3 R3, PT, PT, R8, R3, RZ ;  /* 0x0000000308037210 */ /* 0x000fe20007ffe0ff */
[----:B-1----:R-:W-:-:S04]  /*2f50*/  FFMA R11, R10, R13, 1 ;  /* 0x3f8000000a0b7423 */ /* 0x002fc8000000000d */
[----:B------:R-:W-:-:S04]  /*2f60*/  FFMA R11, R10, R11, R10 ;  /* 0x0000000b0a0b7223 */ /* 0x000fc8000000000a */
[----:B------:R-:W-:-:S04]  /*2f70*/  FFMA R2, R0, R11, RZ ;  /* 0x0000000b00027223 */ /* 0x000fc800000000ff */
[----:B------:R-:W-:-:S04]  /*2f80*/  FFMA R10, R13, R2, R0 ;  /* 0x000000020d0a7223 */ /* 0x000fc80000000000 */
[----:B------:R-:W-:-:S04]  /*2f90*/  FFMA R2, R11, R10, R2 ;  /* 0x0000000a0b027223 */ /* 0x000fc80000000002 */
[----:B------:R-:W-:-:S04]  /*2fa0*/  FFMA R13, R13, R2, R0 ;  /* 0x000000020d0d7223 */ /* 0x000fc80000000000 */
[----:B------:R-:W-:-:S05]  /*2fb0*/  FFMA R0, R11, R13, R2 ;  /* 0x0000000d0b007223 */ /* 0x000fca0000000002 */
[----:B------:R-:W-:-:S04]  /*2fc0*/  SHF.R.U32.HI R6, RZ, 0x17, R0 ;  /* 0x00000017ff067819 */ /* 0x000fc80000011600 */
[----:B------:R-:W-:-:S04]  /*2fd0*/  LOP3.LUT R6, R6, 0xff, RZ, 0xc0, !PT ;  /* 0x000000ff06067812 */ /* 0x000fc800078ec0ff */
[----:B------:R-:W-:-:S04]  /*2fe0*/  IADD3 R6, PT, PT, R6, R3, RZ ;  /* 0x0000000306067210 */ /* 0x000fc80007ffe0ff */
[----:B------:R-:W-:-:S04]  /*2ff0*/  IADD3 R8, PT, PT, R6, -0x1, RZ ;  /* 0xffffffff06087810 */ /* 0x000fc80007ffe0ff */
[----:B------:R-:W-:-:S13]  /*3000*/  ISETP.GE.U32.AND P0, PT, R8, 0xfe, PT ;  /* 0x000000fe0800780c */ /* 0x000fda0003f06070 */
[----:B------:R-:W-:Y:S05]  /*3010*/  @!P0 BRA `(.L_x_37) ;  /* 0x0000000000808947 */ /* 0x000fea0003800000 */
[----:B------:R-:W-:-:S13]  /*3020*/  ISETP.GT.AND P0, PT, R6, 0xfe, PT ;  /* 0x000000fe0600780c */ /* 0x000fda0003f04270 */
[----:B------:R-:W-:Y:S05]  /*3030*/  @P0 BRA `(.L_x_38) ;  /* 0x00000000006c0947 */ /* 0x000fea0003800000 */
[----:B------:R-:W-:-:S13]  /*3040*/  ISETP.GE.AND P0, PT, R6, 0x1, PT ;  /* 0x000000010600780c */ /* 0x000fda0003f06270 */
[----:B------:R-:W-:Y:S05]  /*3050*/  @P0 BRA `(.L_x_39) ;  /* 0x0000000000740947 */ /* 0x000fea0003800000 */
[----:B------:R-:W-:Y:S02]  /*3060*/  ISETP.GE.AND P0, PT, R6, -0x18, PT ;  /* 0xffffffe80600780c */ /* 0x000fe40003f06270 */
[----:B------:R-:W-:-:S11]  /*3070*/  LOP3.LUT R0, R0, 0x80000000, RZ, 0xc0, !PT ;  /* 0x8000000000007812 */ /* 0x000fd600078ec0ff */
[----:B------:R-:W-:Y:S05]  /*3080*/  @!P0 BRA `(.L_x_39) ;  /* 0x0000000000688947 */ /* 0x000fea0003800000 */
[-CC-:B------:R-:W-:Y:S01]  /*3090*/  FFMA.RZ R3, R11, R13.reuse, R2.reuse ;  /* 0x0000000d0b037223 */ /* 0x180fe2000000c002 */
[C---:B------:R-:W-:Y:S02]  /*30a0*/  IADD3 R9, PT, PT, R6.reuse, 0x20, RZ ;  /* 0x0000002006097810 */ /* 0x040fe40007ffe0ff */
[C---:B------:R-:W-:Y:S02]  /*30b0*/  ISETP.NE.AND P2, PT, R6.reuse, RZ, PT ;  /* 0x000000ff0600720c */ /* 0x040fe40003f45270 */
[----:B------:R-:W-:Y:S01]  /*30c0*/  LOP3.LUT R8, R3, 0x7fffff, RZ, 0xc0, !PT ;  /* 0x007fffff03087812 */ /* 0x000fe200078ec0ff */
[CCC-:B------:R-:W-:Y:S01]  /*30d0*/  FFMA.RP R3, R11.reuse, R13.reuse, R2.reuse ;  /* 0x0000000d0b037223 */ /* 0x1c0fe20000008002 */
[----:B------:R-:W-:Y:S01]  /*30e0*/  FFMA.RM R2, R11, R13, R2 ;  /* 0x0000000d0b027223 */ /* 0x000fe20000004002 */
[----:B------:R-:W-:Y:S02]  /*30f0*/  ISETP.NE.AND P1, PT, R6, RZ, PT ;  /* 0x000000ff0600720c */ /* 0x000fe40003f25270 */
[----:B------:R-:W-:-:S02]  /*3100*/  LOP3.LUT R8, R8, 0x800000, RZ, 0xfc, !PT ;  /* 0x0080000008087812 */ /* 0x000fc400078efcff */
[----:B------:R-:W-:Y:S02]  /*3110*/  IADD3 R6, PT, PT, -R6, RZ, RZ ;  /* 0x000000ff06067210 */ /* 0x000fe40007ffe1ff */
[----:B------:R-:W-:Y:S02]  /*3120*/  SHF.L.U32 R9, R8, R9, RZ ;  /* 0x0000000908097219 */ /* 0x000fe400000006ff */
[----:B------:R-:W-:Y:S02]  /*3130*/  FSETP.NEU.FTZ.AND P0, PT, R3, R2, PT ;  /* 0x000000020300720b */ /* 0x000fe40003f1d000 */
[----:B------:R-:W-:Y:S02]  /*3140*/  SEL R3, R6, RZ, P2 ;  /* 0x000000ff06037207 */ /* 0x000fe40001000000 */
[----:B------:R-:W-:Y:S02]  /*3150*/  ISETP.NE.AND P1, PT, R9, RZ, P1 ;  /* 0x000000ff0900720c */ /* 0x000fe40000f25270 */
[----:B------:R-:W-:-:S02]  /*3160*/  SHF.R.U32.HI R3, RZ, R3, R8 ;  /* 0x00000003ff037219 */ /* 0x000fc40000011608 */
[----:B------:R-:W-:Y:S02]  /*3170*/  PLOP3.LUT P0, PT, P0, P1, PT, 0xf8, 0x8f ;  /* 0x00000000008f781c */ /* 0x000fe40000703f70 */
[----:B------:R-:W-:Y:S02]  /*3180*/  SHF.R.U32.HI R9, RZ, 0x1, R3 ;  /* 0x00000001ff097819 */ /* 0x000fe40000011603 */
[----:B------:R-:W-:-:S04]  /*3190*/  SEL R2, RZ, 0x1, !P0 ;  /* 0x00000001ff027807 */ /* 0x000fc80004000000 */
[----:B------:R-:W-:-:S04]  /*31a0*/  LOP3.LUT R2, R2, 0x1, R9, 0xf8, !PT ;  /* 0x0000000102027812 */ /* 0x000fc800078ef809 */
[----:B------:R-:W-:-:S04]  /*31b0*/  LOP3.LUT R2, R2, R3, RZ, 0xc0, !PT ;  /* 0x0000000302027212 */ /* 0x000fc800078ec0ff */
[----:B------:R-:W-:-:S04]  /*31c0*/  IADD3 R9, PT, PT, R9, R2, RZ ;  /* 0x0000000209097210 */ /* 0x000fc80007ffe0ff */
[----:B------:R-:W-:Y:S01]  /*31d0*/  LOP3.LUT R0, R9, R0, RZ, 0xfc, !PT ;  /* 0x0000000009007212 */ /* 0x000fe200078efcff */
[----:B------:R-:W-:Y:S06]  /*31e0*/  BRA `(.L_x_39) ;  /* 0x0000000000107947 */ /* 0x000fec0003800000 */
.L_x_38:
[----:B------:R-:W-:-:S04]  /*31f0*/  LOP3.LUT R0, R0, 0x80000000, RZ, 0xc0, !PT ;  /* 0x8000000000007812 */ /* 0x000fc800078ec0ff */
[----:B------:R-:W-:Y:S01]  /*3200*/  LOP3.LUT R0, R0, 0x7f800000, RZ, 0xfc, !PT ;  /* 0x7f80000000007812 */ /* 0x000fe200078efcff */
[----:B------:R-:W-:Y:S06]  /*3210*/  BRA `(.L_x_39) ;  /* 0x0000000000047947 */ /* 0x000fec0003800000 */
.L_x_37:
[----:B------:R-:W-:-:S07]  /*3220*/  LEA R0, R3, R0, 0x17 ;  /* 0x0000000003007211 */ /* 0x000fce00078eb8ff */
.L_x_39:
[----:B------:R-:W-:Y:S05]  /*3230*/  BSYNC.RECONVERGENT B2 ;  /* 0x0000000000027941 */ /* 0x000fea0003800200 */
.L_x_36:
[----:B------:R-:W-:Y:S05]  /*3240*/  BRA `(.L_x_40) ;  /* 0x0000000000207947 */ /* 0x000fea0003800000 */
.L_x_35:
[----:B------:R-:W-:-:S04]  /*3250*/  LOP3.LUT R0, R0, 0x80000000, R2, 0x48, !PT ;  /* 0x8000000000007812 */ /* 0x000fc800078e4802 */
[----:B------:R-:W-:Y:S01]  /*3260*/  LOP3.LUT R0, R0, 0x7f800000, RZ, 0xfc, !PT ;  /* 0x7f80000000007812 */ /* 0x000fe200078efcff */
[----:B------:R-:W-:Y:S06]  /*3270*/  BRA `(.L_x_40) ;  /* 0x0000000000147947 */ /* 0x000fec0003800000 */
.L_x_34:
[----:B------:R-:W-:Y:S01]  /*3280*/  LOP3.LUT R0, R0, 0x80000000, R2, 0x48, !PT ;  /* 0x8000000000007812 */ /* 0x000fe200078e4802 */
[----:B------:R-:W-:Y:S06]  /*3290*/  BRA `(.L_x_40) ;  /* 0x00000000000c7947 */ /* 0x000fec0003800000 */
.L_x_33:
[----:B------:R-:W0:Y:S01]  /*32a0*/  MUFU.RSQ R0, -QNAN ;  /* 0xffc0000000007908 */ /* 0x000e220000001400 */
[----:B------:R-:W-:Y:S05]  /*32b0*/  BRA `(.L_x_40) ;  /* 0x0000000000047947 */ /* 0x000fea0003800000 */
.L_x_32:
[----:B------:R-:W-:-:S07]  /*32c0*/  FADD.FTZ R0, R2, R0 ;  /* 0x0000000002007221 */ /* 0x000fce0000010000 */
.L_x_40:
[----:B------:R-:W-:Y:S05]  /*32d0*/  BSYNC.RECONVERGENT B1 ;  /* 0x0000000000017941 */ /* 0x000fea0003800200 */
.L_x_30:
[----:B------:R-:W-:Y:S01]  /*32e0*/  HFMA2 R3, -RZ, RZ, 0, 0 ;  /* 0x00000000ff037431 */ /* 0x000fe200000001ff */
[----:B------:R-:W-:-:S04]  /*32f0*/  MOV R2, R7 ;  /* 0x0000000700027202 */ /* 0x000fc80000000f00 */
[----:B0-----:R-:W-:Y:S05]  /*3300*/  RET.REL.NODEC R2 `(_Z4cul2PfS_S_S_S_iiif) ;  /* 0xffffffcc023c7950 */ /* 0x001fea0003c3ffff */
.L_x_41:
[----:B------:R-:W-:-:S00]  /*3310*/  BRA `(.L_x_41) ;  /* 0xfffffffc00fc7947 */ /* 0x000fc0000383ffff */
[----:B------:R-:W-:-:S00]  /*3320*/  NOP ;  /* 0x0000000000007918 */ /* 0x000fc00000000000 */
        /* <DEDUP_REMOVED lines=13> */
.L_x_73:


//--------------------- .text._Z4cul1PfS_S_S_S_iiif --------------------------
	.section	.text._Z4cul1PfS_S_S_S_iiif,"ax",@progbits
	.align	128
        .global         _Z4cul1PfS_S_S_S_iiif
        .type           _Z4cul1PfS_S_S_S_iiif,@function
        .size           _Z4cul1PfS_S_S_S_iiif,(.L_x_74 - _Z4cul1PfS_S_S_S_iiif)
        .other          _Z4cul1PfS_S_S_S_iiif,@"STO_CUDA_ENTRY STV_DEFAULT"
_Z4cul1PfS_S_S_S_iiif:
.text._Z4cul1PfS_S_S_S_iiif:
[----:B------:R-:W-:Y:S01]  /*0000*/  LDC R1, c[0x0][0x37c] ;  /* 0x0000df00ff017b82 */ /* 0x000fe20000000800 */
[----:B------:R-:W0:Y:S01]  /*0010*/  S2R R3, SR_TID.X ;  /* 0x0000000000037919 */ /* 0x000e220000002100 */
[----:B------:R-:W1:Y:S06]  /*0020*/  LDCU UR7, c[0x0][0x360] ;  /* 0x00006c00ff0777ac */ /* 0x000e6c0008000800 */
[----:B------:R-:W2:Y:S01]  /*0030*/  S2UR UR5, SR_CTAID.X ;  /* 0x00000000000579c3 */ /* 0x000ea20000002500 */
[----:B------:R-:W3:Y:S07]  /*0040*/  LDCU.64 UR8, c[0x0][0x358] ;  /* 0x00006b00ff0877ac */ /* 0x000eee0008000a00 */
[----:B------:R-:W4:Y:S01]  /*0050*/  S2UR UR6, SR_CTAID.Y ;  /* 0x00000000000679c3 */ /* 0x000f220000002600 */
[----:B-1----:R-:W-:Y:S01]  /*0060*/  UIADD3 UR4, UPT, UPT, UR7, -0x2, URZ ;  /* 0xfffffffe07047890 */ /* 0x002fe2000fffe0ff */
[----:B0-----:R-:W-:-:S05]  /*0070*/  IADD3 R0, PT, PT, R3, -0x1, RZ ;  /* 0xffffffff03007810 */ /* 0x001fca0007ffe0ff */
[----:B------:R-:W-:-:S04]  /*0080*/  ISETP.GE.U32.AND P0, PT, R0, UR4, PT ;  /* 0x0000000400007c0c */ /* 0x000fc8000bf06070 */
[----:B--2---:R-:W-:-:S13]  /*0090*/  ISETP.EQ.OR P0, PT, RZ, UR5, P0 ;  /* 0x00000005ff007c0c */ /* 0x004fda0008702670 */
[----:B------:R-:W0:Y:S08]  /*00a0*/  @!P0 LDC R0, c[0x0][0x370] ;  /* 0x0000dc00ff008b82 */ /* 0x000e300000000800 */
[----:B------:R-:W1:Y:S01]  /*00b0*/  LDC R2, c[0x0][0x374] ;  /* 0x0000dd00ff027b82 */ /* 0x000e620000000800 */
[----:B0-----:R-:W-:-:S04]  /*00c0*/  @!P0 IADD3 R0, PT, PT, R0, -0x2, RZ ;  /* 0xfffffffe00008810 */ /* 0x001fc80007ffe0ff */
[----:B------:R-:W-:Y:S02]  /*00d0*/  ISETP.GE.U32.AND P0, PT, R0, UR5, !P0 ;  /* 0x0000000500007c0c */ /* 0x000fe4000c706070 */
[----:B-1----:R-:W-:Y:S02]  /*00e0*/  IADD3 R0, PT, PT, R2, -0x2, RZ ;  /* 0xfffffffe02007810 */ /* 0x002fe40007ffe0ff */
[----:B----4-:R-:W-:-:S04]  /*00f0*/  ISETP.EQ.OR P0, PT, RZ, UR6, !P0 ;  /* 0x00000006ff007c0c */ /* 0x010fc8000c702670 */
[----:B------:R-:W-:-:S13]  /*0100*/  ISETP.LT.U32.OR P0, PT, R0, UR6, P0 ;  /* 0x0000000600007c0c */ /* 0x000fda0008701470 */
[----:B---3--:R-:W-:Y:S05]  /*0110*/  @P0 BRA `(.L_x_42) ;  /* 0x00000008001c0947 */ /* 0x008fea0003800000 */
[----:B------:R-:W0:Y:S08]  /*0120*/  LDC.64 R6, c[0x0][0x3a8] ;  /* 0x0000ea00ff067b82 */ /* 0x000e300000000a00 */
[----:B------:R-:W1:Y:S08]  /*0130*/  LDC R13, c[0x0][0x3b0] ;  /* 0x0000ec00ff0d7b82 */ /* 0x000e700000000800 */
[----:B------:R-:W2:Y:S08]  /*0140*/  LDC.64 R4, c[0x0][0x3a0] ;  /* 0x0000e800ff047b82 */ /* 0x000eb00000000a00 */
[----:B------:R-:W3:Y:S01]  /*0150*/  LDC.64 R8, c[0x0][0x380] ;  /* 0x0000e000ff087b82 */ /* 0x000ee20000000a00 */
[----:B0-----:R-:W-:-:S04]  /*0160*/  IMAD R3, R3, R6, RZ ;  /* 0x0000000603037224 */ /* 0x001fc800078e02ff */
[----:B------:R-:W-:Y:S01]  /*0170*/  IMAD R2, R7, UR5, R3 ;  /* 0x0000000507027c24 */ /* 0x000fe2000f8e0203 */
[----:B------:R-:W-:-:S03]  /*0180*/  IADD3 R0, PT, PT, R3, -R6, RZ ;  /* 0x8000000603007210 */ /* 0x000fc60007ffe0ff */
[----:B-1----:R-:W-:Y:S02]  /*0190*/  IMAD R2, R13, UR6, R2 ;  /* 0x000000060d027c24 */ /* 0x002fe4000f8e0202 */
[----:B------:R-:W-:Y:S02]  /*01a0*/  IMAD R0, R7, UR5, R0 ;  /* 0x0000000507007c24 */ /* 0x000fe4000f8e0200 */
[----:B--2---:R-:W-:-:S05]  /*01b0*/  IMAD.WIDE R4, R2, 0x4, R4 ;  /* 0x0000000402047825 */ /* 0x004fca00078e0204 */
[----:B------:R-:W2:Y:S01]  /*01c0*/  LDG.E R11, desc[UR8][R4.64] ;  /* 0x00000008040b7981 */ /* 0x000ea2000c1e1900 */
[----:B------:R-:W-:Y:S02]  /*01d0*/  IMAD R3, R13, UR6, R0 ;  /* 0x000000060d037c24 */ /* 0x000fe4000f8e0200 */
[----:B---3--:R-:W-:-:S04]  /*01e0*/  IMAD.WIDE R6, R2, 0x4, R8 ;  /* 0x0000000402067825 */ /* 0x008fc800078e0208 */
[----:B------:R-:W-:Y:S01]  /*01f0*/  IMAD.WIDE R8, R3, 0x4, R8 ;  /* 0x0000000403087825 */ /* 0x000fe200078e0208 */
[----:B------:R-:W3:Y:S05]  /*0200*/  LDG.E R0, desc[UR8][R6.64] ;  /* 0x0000000806007981 */ /* 0x000eea000c1e1900 */
[----:B------:R-:W3:Y:S01]  /*0210*/  LDG.E R9, desc[UR8][R8.64] ;  /* 0x0000000808097981 */ /* 0x000ee2000c1e1900 */
[----:B------:R-:W-:Y:S01]  /*0220*/  BSSY.RECONVERGENT B0, `(.L_x_43) ;  /* 0x000000e000007945 */ /* 0x000fe20003800200 */
[----:B--2---:R-:W0:Y:S01]  /*0230*/  MUFU.RCP R10, R11 ;  /* 0x0000000b000a7308 */ /* 0x004e220000001000 */
[----:B---3--:R-:W-:-:S07]  /*0240*/  FADD R0, R0, -R9 ;  /* 0x8000000900007221 */ /* 0x008fce0000000000 */
[----:B------:R-:W1:Y:S01]  /*0250*/  FCHK P0, R0, R11 ;  /* 0x0000000b00007302 */ /* 0x000e620000000000 */
[----:B0-----:R-:W-:-:S04]  /*0260*/  FFMA R3, -R11, R10, 1 ;  /* 0x3f8000000b037423 */ /* 0x001fc8000000010a */
[----:B------:R-:W-:-:S04]  /*0270*/  FFMA R3, R10, R3, R10 ;  /* 0x000000030a037223 */ /* 0x000fc8000000000a */
[----:B------:R-:W-:-:S04]  /*0280*/  FFMA R10, R0, R3, RZ ;  /* 0x00000003000a7223 */ /* 0x000fc800000000ff */
[----:B------:R-:W-:-:S04]  /*0290*/  FFMA R12, -R11, R10, R0 ;  /* 0x0000000a0b0c7223 */ /* 0x000fc80000000100 */
[----:B------:R-:W-:Y:S01]  /*02a0*/  FFMA R3, R3, R12, R10 ;  /* 0x0000000c03037223 */ /* 0x000fe2000000000a */
[----:B-1----:R-:W-:Y:S06]  /*02b0*/  @!P0 BRA `(.L_x_44) ;  /* 0x0000000000108947 */ /* 0x002fec0003800000 */
[----:B------:R-:W-:Y:S02]  /*02c0*/  MOV R3, R11 ;  /* 0x0000000b00037202 */ /* 0x000fe40000000f00 */
[----:B------:R-:W-:-:S07]  /*02d0*/  MOV R8, 0x2f0 ;  /* 0x000002f000087802 */ /* 0x000fce0000000f00 */
[----:B------:R-:W-:Y:S05]  /*02e0*/  CALL.REL.NOINC `($__internal_2_$__cuda_sm3x_div_rn_noftz_f32_slowpath) ;  /* 0x0000000c00147944 */ /* 0x000fea0003c00000 */
[----:B------:R-:W-:-:S07]  /*02f0*/  MOV R3, R0 ;  /* 0x0000000000037202 */ /* 0x000fce0000000f00 */
.L_x_44:
[----:B------:R-:W-:Y:S05]  /*0300*/  BSYNC.RECONVERGENT B0 ;  /* 0x0000000000007941 */ /* 0x000fea0003800200 */
.L_x_43:
[----:B------:R-:W0:Y:S01]  /*0310*/  LDC R10, c[0x0][0x3b4] ;  /* 0x0000ed00ff0a7b82 */ /* 0x000e220000000800 */
[----:B------:R-:W-:Y:S01]  /*0320*/  BSSY.RECONVERGENT B0, `(.L_x_45) ;  /* 0x000000e000007945 */ /* 0x000fe20003800200 */
[----:B0-----:R-:W0:Y:S08]  /*0330*/  MUFU.RCP R0, R10 ;  /* 0x0000000a00007308 */ /* 0x001e300000001000 */
[----:B------:R-:W1:Y:S01]  /*0340*/  FCHK P0, R3, R10 ;  /* 0x0000000a03007302 */ /* 0x000e620000000000 */
[----:B0-----:R-:W-:-:S04]  /*0350*/  FFMA R9, R0, -R10, 1 ;  /* 0x3f80000000097423 */ /* 0x001fc8000000080a */
[----:B------:R-:W-:-:S04]  /*0360*/  FFMA R0, R0, R9, R0 ;  /* 0x0000000900007223 */ /* 0x000fc80000000000 */
[----:B------:R-:W-:-:S04]  /*0370*/  FFMA R8, R0, R3, RZ ;  /* 0x0000000300087223 */ /* 0x000fc800000000ff */
[----:B------:R-:W-:-:S04]  /*0380*/  FFMA R9, R8, -R10, R3 ;  /* 0x8000000a08097223 */ /* 0x000fc80000000003 */
[----:B------:R-:W-:Y:S01]  /*0390*/  FFMA R0, R0, R9, R8 ;  /* 0x0000000900007223 */ /* 0x000fe20000000008 */
[----:B-1----:R-:W-:Y:S06]  /*03a0*/  @!P0 BRA `(.L_x_46) ;  /* 0x0000000000148947 */ /* 0x002fec0003800000 */
[----:B------:R-:W0:Y:S01]  /*03b0*/  LDCU UR4, c[0x0][0x3b4] ;  /* 0x00007680ff0477ac */ /* 0x000e220008000800 */
[----:B------:R-:W-:Y:S02]  /*03c0*/  MOV R0, R3 ;  /* 0x0000000300007202 */ /* 0x000fe40000000f00 */
[----:B------:R-:W-:Y:S02]  /*03d0*/  MOV R8, 0x400 ;  /* 0x0000040000087802 */ /* 0x000fe40000000f00 */
[----:B0-----:R-:W-:-:S07]  /*03e0*/  MOV R3, UR4 ;  /* 0x0000000400037c02 */ /* 0x001fce0008000f00 */
[----:B------:R-:W-:Y:S05]  /*03f0*/  CALL.REL.NOINC `($__internal_2_$__cuda_sm3x_div_rn_noftz_f32_slowpath) ;  /* 0x0000000800d07944 */ /* 0x000fea0003c00000 */
.L_x_46:
[----:B------:R-:W-:Y:S05]  /*0400*/  BSYNC.RECONVERGENT B0 ;  /* 0x0000000000007941 */ /* 0x000fea0003800200 */
.L_x_45:
[----:B------:R-:W0:Y:S08]  /*0410*/  LDC.64 R8, c[0x0][0x388] ;  /* 0x0000e200ff087b82 */ /* 0x000e300000000a00 */
[----:B------:R-:W1:Y:S01]  /*0420*/  LDC R11, c[0x0][0x3ac] ;  /* 0x0000eb00ff0b7b82 */ /* 0x000e620000000800 */
[----:B0-----:R-:W-:-:S05]  /*0430*/  IMAD.WIDE R8, R2, 0x4, R8 ;  /* 0x0000000402087825 */ /* 0x001fca00078e0208 */
[----:B------:R-:W2:Y:S01]  /*0440*/  LDG.E R3, desc[UR8][R8.64] ;  /* 0x0000000808037981 */ /* 0x000ea2000c1e1900 */
[----:B-1----:R-:W-:-:S04]  /*0450*/  IMAD.WIDE R10, R11, 0x4, R6 ;  /* 0x000000040b0a7825 */ /* 0x002fc800078e0206 */
[----:B--2---:R-:W-:-:S05]  /*0460*/  FADD R3, R3, -R0 ;  /* 0x8000000003037221 */ /* 0x004fca0000000000 */
[----:B------:R0:W-:Y:S04]  /*0470*/  STG.E desc[UR8][R8.64], R3 ;  /* 0x0000000308007986 */ /* 0x0001e8000c101908 */
[----:B------:R-:W2:Y:S04]  /*0480*/  LDG.E R15, desc[UR8][R4.64] ;  /* 0x00000008040f7981 */ /* 0x000ea8000c1e1900 */
[----:B------:R-:W3:Y:S04]  /*0490*/  LDG.E R0, desc[UR8][R10.64] ;  /* 0x000000080a007981 */ /* 0x000ee8000c1e1900 */
[----:B------:R-:W3:Y:S01]  /*04a0*/  LDG.E R13, desc[UR8][R6.64] ;  /* 0x00000008060d7981 */ /* 0x000ee2000c1e1900 */
[----:B------:R-:W-:Y:S01]  /*04b0*/  BSSY.RECONVERGENT B0, `(.L_x_47) ;  /* 0x000000e000007945 */ /* 0x000fe20003800200 */
[----:B--2---:R-:W1:Y:S01]  /*04c0*/  MUFU.RCP R12, R15 ;  /* 0x0000000f000c7308 */ /* 0x004e620000001000 */
[----:B---3--:R-:W-:-:S07]  /*04d0*/  FADD R0, R0, -R13 ;  /* 0x8000000d00007221 */ /* 0x008fce0000000000 */
[----:B------:R-:W2:Y:S01]  /*04e0*/  FCHK P0, R0, R15 ;  /* 0x0000000f00007302 */ /* 0x000ea20000000000 */
[----:B-1----:R-:W-:-:S04]  /*04f0*/  FFMA R17, -R15, R12, 1 ;  /* 0x3f8000000f117423 */ /* 0x002fc8000000010c */
[----:B------:R-:W-:-:S04]  /*0500*/  FFMA R17, R12, R17, R12 ;  /* 0x000000110c117223 */ /* 0x000fc8000000000c */
[----:B------:R-:W-:-:S04]  /*0510*/  FFMA R12, R0, R17, RZ ;  /* 0x00000011000c7223 */ /* 0x000fc800000000ff */
[----:B0-----:R-:W-:-:S04]  /*0520*/  FFMA R3, -R15, R12, R0 ;  /* 0x0000000c0f037223 */ /* 0x001fc80000000100 */
[----:B------:R-:W-:Y:S01]  /*0530*/  FFMA R3, R17, R3, R12 ;  /* 0x0000000311037223 */ /* 0x000fe2000000000c */
[----:B--2---:R-:W-:Y:S06]  /*0540*/  @!P0 BRA `(.L_x_48) ;  /* 0x0000000000108947 */ /* 0x004fec0003800000 */
[----:B------:R-:W-:Y:S02]  /*0550*/  MOV R3, R15 ;  /* 0x0000000f00037202 */ /* 0x000fe40000000f00 */
[----:B------:R-:W-:-:S07]  /*0560*/  MOV R8, 0x580 ;  /* 0x0000058000087802 */ /* 0x000fce0000000f00 */
[----:B------:R-:W-:Y:S05]  /*0570*/  CALL.REL.NOINC `($__internal_2_$__cuda_sm3x_div_rn_noftz_f32_slowpath) ;  /* 0x0000000800707944 */ /* 0x000fea0003c00000 */
[----:B------:R-:W-:-:S07]  /*0580*/  IMAD.MOV.U32 R3, RZ, RZ, R0 ;  /* 0x000000ffff037224 */ /* 0x000fce00078e0000 */
.L_x_48:
[----:B------:R-:W-:Y:S05]  /*0590*/  BSYNC.RECONVERGENT B0 ;  /* 0x0000000000007941 */ /* 0x000fea0003800200 */
.L_x_47:
        /* <DEDUP_REMOVED lines=15> */
.L_x_50:
[----:B------:R-:W-:Y:S05]  /*0690*/  BSYNC.RECONVERGENT B0 ;  /* 0x0000000000007941 */ /* 0x000fea0003800200 */
.L_x_49:
        /* <DEDUP_REMOVED lines=23> */
[----:B------:R-:W-:-:S07]  /*0810*/  MOV R3, R0 ;  /* 0x0000000000037202 */ /* 0x000fce0000000f00 */
.L_x_52:
[----:B------:R-:W-:Y:S05]  /*0820*/  BSYNC.RECONVERGENT B0 ;  /* 0x0000000000007941 */ /* 0x000fea0003800200 */
.L_x_51:
        /* <DEDUP_REMOVED lines=15> */
.L_x_54:
[----:B------:R-:W-:Y:S05]  /*0920*/  BSYNC.RECONVERGENT B0 ;  /* 0x0000000000007941 */ /* 0x000fea0003800200 */
.L_x_53:
[----:B------:R-:W0:Y:S02]  /*0930*/  LDC.64 R4, c[0x0][0x398] ;  /* 0x0000e600ff047b82 */ /* 0x000e240000000a00 */
[----:B0-----:R-:W-:-:S05]  /*0940*/  IMAD.WIDE R2, R2, 0x4, R4 ;  /* 0x0000000402027825 */ /* 0x001fca00078e0204 */
[----:B------:R-:W2:Y:S02]  /*0950*/  LDG.E R5, desc[UR8][R2.64] ;  /* 0x0000000802057981 */ /* 0x000ea4000c1e1900 */
[----:B--2---:R-:W-:-:S05]  /*0960*/  FADD R5, R5, -R0 ;  /* 0x8000000005057221 */ /* 0x004fca0000000000 */
[----:B------:R-:W-:Y:S01]  /*0970*/  STG.E desc[UR8][R2.64], R5 ;  /* 0x0000000502007986 */ /* 0x000fe2000c101908 */
[----:B------:R-:W-:Y:S05]  /*0980*/  EXIT ;  /* 0x000000000000794d */ /* 0x000fea0003800000 */
.L_x_42:
[----:B------:R-:W-:-:S13]  /*0990*/  ISETP.NE.AND P0, PT, R3, RZ, PT ;  /* 0x000000ff0300720c */ /* 0x000fda0003f05270 */
[----:B------:R-:W-:Y:S05]  /*09a0*/  @P0 BRA `(.L_x_55) ;  /* 0x0000000000300947 */ /* 0x000fea0003800000 */
[----:B------:R-:W0:Y:S08]  /*09b0*/  LDC.64 R6, c[0x0][0x3a8] ;  /* 0x0000ea00ff067b82 */ /* 0x000e300000000a00 */
[----:B------:R-:W1:Y:S08]  /*09c0*/  LDC R8, c[0x0][0x3b0] ;  /* 0x0000ec00ff087b82 */ /* 0x000e700000000800 */
[----:B------:R-:W2:Y:S01]  /*09d0*/  LDC.64 R4, c[0x0][0x380] ;  /* 0x0000e000ff047b82 */ /* 0x000ea20000000a00 */
[----:B0-----:R-:W-:-:S04]  /*09e0*/  IMAD R7, R7, UR5, RZ ;  /* 0x0000000507077c24 */ /* 0x001fc8000f8e02ff */
[----:B------:R-:W-:-:S04]  /*09f0*/  IMAD R0, R6, 0x2, R7 ;  /* 0x0000000206007824 */ /* 0x000fc800078e0207 */
[----:B-1----:R-:W-:-:S04]  /*0a00*/  IMAD R3, R8, UR6, R0 ;  /* 0x0000000608037c24 */ /* 0x002fc8000f8e0200 */
[----:B--2---:R-:W-:-:S06]  /*0a10*/  IMAD.WIDE R2, R3, 0x4, R4 ;  /* 0x0000000403027825 */ /* 0x004fcc00078e0204 */
[----:B------:R-:W2:Y:S01]  /*0a20*/  LDG.E R3, desc[UR8][R2.64] ;  /* 0x0000000802037981 */ /* 0x000ea2000c1e1900 */
[----:B------:R-:W-:-:S04]  /*0a30*/  IMAD R7, R8, UR6, R7 ;  /* 0x0000000608077c24 */ /* 0x000fc8000f8e0207 */
[----:B------:R-:W-:-:S05]  /*0a40*/  IMAD.WIDE R4, R7, 0x4, R4 ;  /* 0x0000000407047825 */ /* 0x000fca00078e0204 */
[----:B--2---:R-:W-:Y:S01]  /*0a50*/  STG.E desc[UR8][R4.64], R3 ;  /* 0x0000000304007986 */ /* 0x004fe2000c101908 */
[----:B------:R-:W-:Y:S05]  /*0a60*/  EXIT ;  /* 0x000000000000794d */ /* 0x000fea0003800000 */
.L_x_55:
[----:B------:R-:W-:-:S06]  /*0a70*/  UIADD3 UR4, UPT, UPT, UR7, -0x1, URZ ;  /* 0xffffffff07047890 */ /* 0x000fcc000fffe0ff */
[----:B------:R-:W-:-:S13]  /*0a80*/  ISETP.NE.AND P0, PT, R3, UR4, PT ;  /* 0x0000000403007c0c */ /* 0x000fda000bf05270 */
[----:B------:R-:W-:Y:S05]  /*0a90*/  @P0 BRA `(.L_x_56) ;  /* 0x0000000000340947 */ /* 0x000fea0003800000 */
[----:B------:R-:W0:Y:S01]  /*0aa0*/  LDC.64 R6, c[0x0][0x3a8] ;  /* 0x0000ea00ff067b82 */ /* 0x000e220000000a00 */
[----:B------:R-:W-:-:S07]  /*0ab0*/  IADD3 R3, PT, PT, R3, -0x2, RZ ;  /* 0xfffffffe03037810 */ /* 0x000fce0007ffe0ff */
[----:B------:R-:W1:Y:S08]  /*0ac0*/  LDC R9, c[0x0][0x3b0] ;  /* 0x0000ec00ff097b82 */ /* 0x000e700000000800 */
[----:B------:R-:W2:Y:S01]  /*0ad0*/  LDC.64 R4, c[0x0][0x380] ;  /* 0x0000e000ff047b82 */ /* 0x000ea20000000a00 */
[----:B0-----:R-:W-:-:S04]  /*0ae0*/  IMAD R0, R3, R6, RZ ;  /* 0x0000000603007224 */ /* 0x001fc800078e02ff */
[----:B------:R-:W-:-:S04]  /*0af0*/  IMAD R0, R7, UR5, R0 ;  /* 0x0000000507007c24 */ /* 0x000fc8000f8e0200 */
[----:B-1----:R-:W-:-:S04]  /*0b00*/  IMAD R7, R9, UR6, R0 ;  /* 0x0000000609077c24 */ /* 0x002fc8000f8e0200 */
[----:B--2---:R-:W-:-:S06]  /*0b10*/  IMAD.WIDE R2, R7, 0x4, R4 ;  /* 0x0000000407027825 */ /* 0x004fcc00078e0204 */
[----:B------:R-:W2:Y:S01]  /*0b20*/  LDG.E R3, desc[UR8][R2.64] ;  /* 0x0000000802037981 */ /* 0x000ea2000c1e1900 */
[----:B------:R-:W-:-:S05]  /*0b30*/  LEA R7, R6, R7, 0x1 ;  /* 0x0000000706077211 */ /* 0x000fca00078e08ff */
[----:B------:R-:W-:-:S05]  /*0b40*/  IMAD.WIDE R4, R7, 0x4, R4 ;  /* 0x0000000407047825 */ /* 0x000fca00078e0204 */
[----:B--2---:R-:W-:Y:S01]  /*0b50*/  STG.E desc[UR8][R4.64], R3 ;  /* 0x0000000304007986 */ /* 0x004fe2000c101908 */
[----:B------:R-:W-:Y:S05]  /*0b60*/  EXIT ;  /* 0x000000000000794d */ /* 0x000fea0003800000 */
.L_x_56:
[----:B------:R-:W-:-:S09]  /*0b70*/  UISETP.NE.AND UP0, UPT, UR5, URZ, UPT ;  /* 0x000000ff0500728c */ /* 0x000fd2000bf05270 */
[----:B------:R-:W-:Y:S05]  /*0b80*/  BRA.U UP0, `(.L_x_57) ;  /* 0x0000000100307547 */ /* 0x000fea000b800000 */
[----:B------:R-:W0:Y:S08]  /*0b90*/  LDC.64 R6, c[0x0][0x3a8] ;  /* 0x0000ea00ff067b82 */ /* 0x000e300000000a00 */
[----:B------:R-:W1:Y:S08]  /*0ba0*/  LDC R9, c[0x0][0x3b0] ;  /* 0x0000ec00ff097b82 */ /* 0x000e700000000800 */
[----:B------:R-:W2:Y:S01]  /*0bb0*/  LDC.64 R4, c[0x0][0x380] ;  /* 0x0000e000ff047b82 */ /* 0x000ea20000000a00 */
[----:B0-----:R-:W-:-:S05]  /*0bc0*/  IMAD R6, R3, R6, RZ ;  /* 0x0000000603067224 */ /* 0x001fca00078e02ff */
[----:B------:R-:W-:-:S05]  /*0bd0*/  LEA R0, R7, R6, 0x1 ;  /* 0x0000000607007211 */ /* 0x000fca00078e08ff */
[----:B-1----:R-:W-:-:S04]  /*0be0*/  IMAD R3, R9, UR6, R0 ;  /* 0x0000000609037c24 */ /* 0x002fc8000f8e0200 */
[----:B--2---:R-:W-:-:S06]  /*0bf0*/  IMAD.WIDE R2, R3, 0x4, R4 ;  /* 0x0000000403027825 */ /* 0x004fcc00078e0204 */
[----:B------:R-:W2:Y:S01]  /*0c00*/  LDG.E R3, desc[UR8][R2.64] ;  /* 0x0000000802037981 */ /* 0x000ea2000c1e1900 */
[----:B------:R-:W-:-:S04]  /*0c10*/  IMAD R7, R9, UR6, R6 ;  /* 0x0000000609077c24 */ /* 0x000fc8000f8e0206 */
[----:B------:R-:W-:-:S05]  /*0c20*/  IMAD.WIDE R4, R7, 0x4, R4 ;  /* 0x0000000407047825 */ /* 0x000fca00078e0204 */
[----:B--2---:R-:W-:Y:S01]  /*0c30*/  STG.E desc[UR8][R4.64], R3 ;  /* 0x0000000304007986 */ /* 0x004fe2000c101908 */
[----:B------:R-:W-:Y:S05]  /*0c40*/  EXIT ;  /* 0x000000000000794d */ /* 0x000fea0003800000 */
.L_x_57:
[----:B------:R-:W0:Y:S02]  /*0c50*/  LDCU UR4, c[0x0][0x370] ;  /* 0x00006e00ff0477ac */ /* 0x000e240008000800 */
[----:B0-----:R-:W-:-:S04]  /*0c60*/  UIADD3 UR4, UPT, UPT, UR4, -0x1, URZ ;  /* 0xffffffff04047890 */ /* 0x001fc8000fffe0ff */
[----:B------:R-:W-:-:S09]  /*0c70*/  UISETP.NE.AND UP0, UPT, UR5, UR4, UPT ;  /* 0x000000040500728c */ /* 0x000fd2000bf05270 */
[----:B------:R-:W-:Y:S05]  /*0c80*/  BRA.U UP0, `(.L_x_58) ;  /* 0x0000000100347547 */ /* 0x000fea000b800000 */
[----:B------:R-:W0:Y:S01]  /*0c90*/  LDC.64 R6, c[0x0][0x3a8] ;  /* 0x0000ea00ff067b82 */ /* 0x000e220000000a00 */
[----:B------:R-:W-:-:S07]  /*0ca0*/  UIADD3 UR4, UPT, UPT, UR5, -0x2, URZ ;  /* 0xfffffffe05047890 */ /* 0x000fce000fffe0ff */
        /* <DEDUP_REMOVED lines=11> */
.L_x_58:
[----:B------:R-:W-:-:S09]  /*0d60*/  UISETP.NE.AND UP0, UPT, UR6, URZ, UPT ;  /* 0x000000ff0600728c */ /* 0x000fd2000bf05270 */
[----:B------:R-:W-:Y:S05]  /*0d70*/  BRA.U UP0, `(.L_x_59) ;  /* 0x00000001002c7547 */ /* 0x000fea000b800000 */
[----:B------:R-:W0:Y:S08]  /*0d80*/  LDC.64 R6, c[0x0][0x3a8] ;  /* 0x0000ea00ff067b82 */ /* 0x000e300000000a00 */
[----:B------:R-:W1:Y:S08]  /*0d90*/  LDC R0, c[0x0][0x3b0] ;  /* 0x0000ec00ff007b82 */ /* 0x000e700000000800 */
[----:B------:R-:W2:Y:S01]  /*0da0*/  LDC.64 R4, c[0x0][0x380] ;  /* 0x0000e000ff047b82 */ /* 0x000ea20000000a00 */
[----:B0-----:R-:W-:-:S04]  /*0db0*/  IMAD R6, R3, R6, RZ ;  /* 0x0000000603067224 */ /* 0x001fc800078e02ff */
[----:B------:R-:W-:-:S05]  /*0dc0*/  IMAD R7, R7, UR5, R6 ;  /* 0x0000000507077c24 */ /* 0x000fca000f8e0206 */
[----:B-1----:R-:W-:-:S05]  /*0dd0*/  LEA R3, R0, R7, 0x1 ;  /* 0x0000000700037211 */ /* 0x002fca00078e08ff */
[----:B--2---:R-:W-:-:S06]  /*0de0*/  IMAD.WIDE R2, R3, 0x4, R4 ;  /* 0x0000000403027825 */ /* 0x004fcc00078e0204 */
[----:B------:R-:W2:Y:S01]  /*0df0*/  LDG.E R3, desc[UR8][R2.64] ;  /* 0x0000000802037981 */ /* 0x000ea2000c1e1900 */
[----:B------:R-:W-:-:S05]  /*0e00*/  IMAD.WIDE R4, R7, 0x4, R4 ;  /* 0x0000000407047825 */ /* 0x000fca00078e0204 */
[----:B--2---:R-:W-:Y:S01]  /*0e10*/  STG.E desc[UR8][R4.64], R3 ;  /* 0x0000000304007986 */ /* 0x004fe2000c101908 */
[----:B------:R-:W-:Y:S05]  /*0e20*/  EXIT ;  /* 0x000000000000794d */ /* 0x000fea0003800000 */
.L_x_59:
[----:B------:R-:W0:Y:S02]  /*0e30*/  LDC R0, c[0x0][0x374] ;  /* 0x0000dd00ff007b82 */ /* 0x000e240000000800 */
[----:B0-----:R-:W-:-:S04]  /*0e40*/  IADD3 R0, PT, PT, R0, -0x1, RZ ;  /* 0xffffffff00007810 */ /* 0x001fc80007ffe0ff */
[----:B------:R-:W-:-:S13]  /*0e50*/  ISETP.NE.AND P0, PT, R0, UR6, PT ;  /* 0x0000000600007c0c */ /* 0x000fda000bf05270 */
[----:B------:R-:W-:Y:S05]  /*0e60*/  @P0 EXIT ;  /* 0x000000000000094d */ /* 0x000fea0003800000 */
        /* <DEDUP_REMOVED lines=13> */
        .weak           $__internal_2_$__cuda_sm3x_div_rn_noftz_f32_slowpath
        .type           $__internal_2_$__cuda_sm3x_div_rn_noftz_f32_slowpath,@function
        .size           $__internal_2_$__cuda_sm3x_div_rn_noftz_f32_slowpath,(.L_x_74 - $__internal_2_$__cuda_sm3x_div_rn_noftz_f32_slowpath)
$__internal_2_$__cuda_sm3x_div_rn_noftz_f32_slowpath:
[----:B------:R-:W-:Y:S01]  /*0f40*/  SHF.R.U32.HI R10, RZ, 0x17, R3 ;  /* 0x00000017ff0a7819 */ /* 0x000fe20000011603 */
[----:B------:R-:W-:Y:S01]  /*0f50*/  BSSY.RECONVERGENT B1, `(.L_x_60) ;  /* 0x0000062000017945 */ /* 0x000fe20003800200 */
[----:B------:R-:W-:Y:S02]  /*0f60*/  SHF.R.U32.HI R9, RZ, 0x17, R0 ;  /* 0x00000017ff097819 */ /* 0x000fe40000011600 */
[----:B------:R-:W-:Y:S02]  /*0f70*/  LOP3.LUT R14, R10, 0xff, RZ, 0xc0, !PT ;  /* 0x000000ff0a0e7812 */ /* 0x000fe400078ec0ff */
[----:B------:R-:W-:-:S03]  /*0f80*/  LOP3.LUT R12, R9, 0xff, RZ, 0xc0, !PT ;  /* 0x000000ff090c7812 */ /* 0x000fc600078ec0ff */
[----:B------:R-:W-:Y:S01]  /*0f90*/  VIADD R11, R14, 0xffffffff ;  /* 0xffffffff0e0b7836 */ /* 0x000fe20000000000 */
[----:B------:R-:W-:-:S04]  /*0fa0*/  IADD3 R10, PT, PT, R12, -0x1, RZ ;  /* 0xffffffff0c0a7810 */ /* 0x000fc80007ffe0ff */
        /* <DEDUP_REMOVED lines=10> */
[C---:B------:R-:W-:Y:S02]  /*1050*/  FSETP.NEU.FTZ.AND P2, PT, |R0|.reuse, +INF , PT ;  /* 0x7f8000000000780b */ /* 0x040fe40003f5d200 */
        /* <DEDUP_REMOVED lines=16> */
.L_x_61:
[----:B------:R-:W-:Y:S01]  /*1160*/  LEA R10, R14, 0xc0800000, 0x17 ;  /* 0xc08000000e0a7811 */ /* 0x000fe200078eb8ff */
[----:B------:R-:W-:Y:S03]  /*1170*/  BSSY.RECONVERGENT B2, `(.L_x_66) ;  /* 0x0000036000027945 */ /* 0x000fe60003800200 */
[----:B------:R-:W-:Y:S02]  /*1180*/  IADD3 R10, PT, PT, -R10, R3, RZ ;  /* 0x000000030a0a7210 */ /* 0x000fe40007ffe1ff */
[----:B------:R-:W-:Y:S02]  /*1190*/  IADD3 R3, PT, PT, R12, -0x7f, RZ ;  /* 0xffffff810c037810 */ /* 0x000fe40007ffe0ff */
[----:B------:R0:W1:Y:S01]  /*11a0*/  MUFU.RCP R11, R10 ;  /* 0x0000000a000b7308 */ /* 0x0000620000001000 */
[----:B------:R-:W-:Y:S02]  /*11b0*/  FADD.FTZ R13, -R10, -RZ ;  /* 0x800000ff0a0d7221 */ /* 0x000fe40000010100 */
[C---:B------:R-:W-:Y:S01]  /*11c0*/  IMAD R0, R3.reuse, -0x800000, R0 ;  /* 0xff80000003007824 */ /* 0x040fe200078e0200 */
[----:B0-----:R-:W-:-:S05]  /*11d0*/  IADD3 R10, PT, PT, R3, 0x7f, -R14 ;  /* 0x0000007f030a7810 */ /* 0x001fca0007ffe80e */
[----:B------:R-:W-:Y:S02]  /*11e0*/  IMAD.IADD R10, R10, 0x1, R9 ;  /* 0x000000010a0a7824 */ /* 0x000fe400078e0209 */
        /* <DEDUP_REMOVED lines=20> */
[CCC-:B------:R-:W-:Y:S01]  /*1330*/  FFMA.RZ R3, R16.reuse, R12.reuse, R11.reuse ;  /* 0x0000000c10037223 */ /* 0x1c0fe2000000c00b */
[CCC-:B------:R-:W-:Y:S01]  /*1340*/  FFMA.RM R10, R16.reuse, R12.reuse, R11.reuse ;  /* 0x0000000c100a7223 */ /* 0x1c0fe2000000400b */
[C---:B------:R-:W-:Y:S02]  /*1350*/  ISETP.NE.AND P2, PT, R13.reuse, RZ, PT ;  /* 0x000000ff0d00720c */ /* 0x040fe40003f45270 */
[----:B------:R-:W-:Y:S02]  /*1360*/  ISETP.NE.AND P1, PT, R13, RZ, PT ;  /* 0x000000ff0d00720c */ /* 0x000fe40003f25270 */
[----:B------:R-:W-:Y:S01]  /*1370*/  LOP3.LUT R9, R3, 0x7fffff, RZ, 0xc0, !PT ;  /* 0x007fffff03097812 */ /* 0x000fe200078ec0ff */
[----:B------:R-:W-:Y:S01]  /*1380*/  FFMA.RP R3, R16, R12, R11 ;  /* 0x0000000c10037223 */ /* 0x000fe2000000800b */
[----:B------:R-:W-:Y:S02]  /*1390*/  IADD3 R12, PT, PT, R13, 0x20, RZ ;  /* 0x000000200d0c7810 */ /* 0x000fe40007ffe0ff */
        /* <DEDUP_REMOVED lines=15> */
.L_x_68:
[----:B------:R-:W-:-:S04]  /*1490*/  LOP3.LUT R0, R0, 0x80000000, RZ, 0xc0, !PT ;  /* 0x8000000000007812 */ /* 0x000fc800078ec0ff */
[----:B------:R-:W-:Y:S01]  /*14a0*/  LOP3.LUT R0, R0, 0x7f800000, RZ, 0xfc, !PT ;  /* 0x7f80000000007812 */ /* 0x000fe200078efcff */
[----:B------:R-:W-:Y:S06]  /*14b0*/  BRA `(.L_x_69) ;  /* 0x0000000000047947 */ /* 0x000fec0003800000 */
.L_x_67:
[----:B------:R-:W-:-:S07]  /*14c0*/  LEA R0, R10, R0, 0x17 ;  /* 0x000000000a007211 */ /* 0x000fce00078eb8ff */
.L_x_69:
[----:B------:R-:W-:Y:S05]  /*14d0*/  BSYNC.RECONVERGENT B2 ;  /* 0x0000000000027941 */ /* 0x000fea0003800200 */
.L_x_66:
[----:B------:R-:W-:Y:S05]  /*14e0*/  BRA `(.L_x_70) ;  /* 0x0000000000207947 */ /* 0x000fea0003800000 */
.L_x_65:
[----:B------:R-:W-:-:S04]  /*14f0*/  LOP3.LUT R0, R3, 0x80000000, R0, 0x48, !PT ;  /* 0x8000000003007812 */ /* 0x000fc800078e4800 */
[----:B------:R-:W-:Y:S01]  /*1500*/  LOP3.LUT R0, R0, 0x7f800000, RZ, 0xfc, !PT ;  /* 0x7f80000000007812 */ /* 0x000fe200078efcff */
[----:B------:R-:W-:Y:S06]  /*1510*/  BRA `(.L_x_70) ;  /* 0x0000000000147947 */ /* 0x000fec0003800000 */
.L_x_64:
[----:B------:R-:W-:Y:S01]  /*1520*/  LOP3.LUT R0, R3, 0x80000000, R0, 0x48, !PT ;  /* 0x8000000003007812 */ /* 0x000fe200078e4800 */
[----:B------:R-:W-:Y:S06]  /*1530*/  BRA `(.L_x_70) ;  /* 0x00000000000c7947 */ /* 0x000fec0003800000 */
.L_x_63:
[----:B------:R-:W0:Y:S01]  /*1540*/  MUFU.RSQ R0, -QNAN ;  /* 0xffc0000000007908 */ /* 0x000e220000001400 */
[----:B------:R-:W-:Y:S05]  /*1550*/  BRA `(.L_x_70) ;  /* 0x0000000000047947 */ /* 0x000fea0003800000 */
.L_x_62:
[----:B------:R-:W-:-:S07]  /*1560*/  FADD.FTZ R0, R0, R3 ;  /* 0x0000000300007221 */ /* 0x000fce0000010000 */
.L_x_70:
[----:B------:R-:W-:Y:S05]  /*1570*/  BSYNC.RECONVERGENT B1 ;  /* 0x0000000000017941 */ /* 0x000fea0003800200 */
.L_x_60:
[----:B------:R-:W-:-:S04]  /*1580*/  HFMA2 R9, -RZ, RZ, 0, 0 ;  /* 0x00000000ff097431 */ /* 0x000fc800000001ff */
[----:B0-----:R-:W-:Y:S05]  /*1590*/  RET.REL.NODEC R8 `(_Z4cul1PfS_S_S_S_iiif) ;  /* 0xffffffe808987950 */ /* 0x001fea0003c3ffff */
.L_x_71:
        /* <DEDUP_REMOVED lines=14> */
.L_x_74:


//--------------------- .nv.shared.reserved.0     --------------------------
	.section	.nv.shared.reserved.0,"aw",@nobits
	.weak		__nv_reservedSMEM_offset_0_alias
	.size		__nv_reservedSMEM_offset_0_alias, 0, 64
	.other		__nv_reservedSMEM_offset_0_alias,@"STO_CUDA_RESERVED_SHARED STV_DEFAULT"
__nv_reservedSMEM_offset_0_alias:
	.zero		0
	.zero		64


//--------------------- .nv.constant0._Z4cul2PfS_S_S_S_iiif --------------------------
	.section	.nv.constant0._Z4cul2PfS_S_S_S_iiif,"a",@progbits
	.sectionflags	@""
	.align	4
.nv.constant0._Z4cul2PfS_S_S_S_iiif:
	.zero		952


//--------------------- .nv.constant0._Z4cul1PfS_S_S_S_iiif --------------------------
	.section	.nv.constant0._Z4cul1PfS_S_S_S_iiif,"a",@progbits
	.sectionflags	@""
	.align	4
.nv.constant0._Z4cul1PfS_S_S_S_iiif:
	.zero		952


//--------------------- SYMBOLS --------------------------

	.type		.nv.reservedSmem.offset0,@object
	.size		.nv.reservedSmem.offset0,0x4
